// auto-generated by cutlass_sweep.gemm — config: {"arch": "sm_100", "cluster_m": 2, "cluster_n": 1, "dtype": "e4m3", "stages": 3, "tile_k": 32, "tile_m": 256, "tile_n": 256}
#include "cutlass/cutlass.h"
#include "cutlass/gemm/collective/collective_builder.hpp"
#include "cutlass/gemm/device/gemm_universal_adapter.h"
#include "cutlass/gemm/kernel/gemm_universal.hpp"
#include "cutlass/epilogue/collective/collective_builder.hpp"

using ElemA = cutlass::float_e4m3_t;
using ElemB = cutlass::float_e4m3_t;
using ElemCD = cutlass::float_e4m3_t;
using Acc  = float;
using TileShape    = cute::Shape<cute::_256, cute::_256, cute::_32>;
using ClusterShape = cute::Shape<cute::_2, cute::_1, cute::_1>;

using CollectiveEpilogue = typename cutlass::epilogue::collective::CollectiveBuilder<
    cutlass::arch::Sm100, cutlass::arch::OpClassTensorOp,
    TileShape, ClusterShape,
    cutlass::epilogue::collective::EpilogueTileAuto,
    Acc, Acc,
    ElemCD, cutlass::layout::RowMajor, 128 / cutlass::sizeof_bits<ElemCD>::value,
    ElemCD, cutlass::layout::RowMajor, 128 / cutlass::sizeof_bits<ElemCD>::value,
    cutlass::epilogue::collective::EpilogueScheduleAuto
  >::CollectiveOp;

using CollectiveMainloop = typename cutlass::gemm::collective::CollectiveBuilder<
    cutlass::arch::Sm100, cutlass::arch::OpClassTensorOp,
    ElemA, cutlass::layout::RowMajor, 128 / cutlass::sizeof_bits<ElemA>::value,
    ElemB, cutlass::layout::ColumnMajor, 128 / cutlass::sizeof_bits<ElemB>::value,
    Acc,
    TileShape, ClusterShape,
    cutlass::gemm::collective::StageCount<3>,
    cutlass::gemm::collective::KernelScheduleAuto
  >::CollectiveOp;

using GemmKernel = cutlass::gemm::kernel::GemmUniversal<
    cute::Shape<int,int,int,int>,
    CollectiveMainloop,
    CollectiveEpilogue
>;
using Gemm = cutlass::gemm::device::GemmUniversalAdapter<GemmKernel>;

// Force the device kernel symbol into the cubin without needing a host main.
auto* _anchor = &cutlass::device_kernel<GemmKernel>;


// ===== COMPILED SASS (sm_100a) =====

	.target	sm_100a

	.elftype	@"ET_EXEC"


//--------------------- .note.nv.tkinfo           --------------------------
	.section	.note.nv.tkinfo,"",@"SHT_NOTE"
	.sectionflags	@"SHF_NOTE_NV_TKINFO"
	.tkinfo
        /*0018*/ 	.word	0x00000002
        /*0030*/ 	.string	""
        /*0030*/ 	.string	"ptxas"
        /*0030*/ 	.string	"Cuda compilation tools, release 13.0, V13.0.88"
        /*0030*/ 	.string	"Build cuda_13.0.r13.0/compiler.36424714_0"
        /*0030*/ 	.string	"-arch sm_100a -m 64 "



//--------------------- .note.nv.cuinfo           --------------------------
	.section	.note.nv.cuinfo,"",@"SHT_NOTE"
	.sectionflags	@"SHF_NOTE_NV_CUINFO"
        /*0018*/ 	.short	0x0002
        /*001a*/ 	.short	0x0064
        /*001c*/ 	.short	0x0082
	.zero		2


//--------------------- .nv.info                  --------------------------
	.section	.nv.info,"",@"SHT_CUDA_INFO"
	.align	4


	//----- nvinfo : EIATTR_REGCOUNT
	.align		4
        /*0000*/ 	.byte	0x04, 0x2f
        /*0002*/ 	.short	(.L_20 - .L_19)
	.align		4
.L_19:
        /*0004*/ 	.word	index@(_ZN7cutlass13device_kernelINS_4gemm6kernel13GemmUniversalIN4cute5tupleIJiiiiEEENS1_10collective13CollectiveMmaINS1_35MainloopSm100TmaUmmaWarpSpecializedILi3ELi2ELi2ENS5_IJNS4_1CILi2EEENSA_ILi1EEESC_EEEEENS5_IJNSA_ILi256EEESF_NSA_ILi32EEEEEENS_12float_e4m3_tENS5_IJlSC_lEEESI_SJ_NS4_8TiledMMAINS4_8MMA_AtomIJNS4_10MMA_TraitsINS4_25SM100_MMA_F8F6F4_2x1SM_SSEJSI_SI_fSF_SF_NS4_17integral_constantINS4_4UMMA5MajorELSQ_0EEESR_NSO_INSP_7ScaleInELSS_0EEEST_EEEEEENS4_6LayoutINS5_IJSC_SC_SC_EEENS5_IJNSA_ILi0EEESY_SY_EEEEENS5_IJNS4_10UnderscoreES11_S11_EEEEENS4_18SM100_TMA_2SM_LOADENS4_14ComposedLayoutINS4_7SwizzleILi1ELi4ELi3EEENS4_18smem_ptr_flag_bitsILi8EEENSW_INS5_IJNSA_ILi8EEESG_EEENS5_IJSG_SC_EEEEEEEvNS4_8identityES14_S1E_vS1F_EENS_8epilogue10collective18CollectiveEpilogueINS1H_23Sm100TmaWarpSpecializedILi4ELi2ELi64ELb0ELb0EEEJNS5_IJNSA_ILi128EEESF_SG_EEENS5_IJNSW_IS1M_SC_EENSW_INSA_ILi64EEESC_EEEEESI_SJ_SI_SJ_NS1H_6fusion15FusionCallbacksIS1L_NS1S_17LinearCombinationISI_fSI_fLNS_15FloatRoundStyleE2EEES1N_S1R_JEEENS4_5SM1004TMEM4LOAD26SM100_TMEM_LOAD_32dp32b64xENS4_13SM90_TMA_LOADENS15_INS16_ILi2ELi4ELi3EEES19_NSW_INS5_IJS1A_S1P_EEENS5_IJS1P_SC_EEEEEEENS4_39AutoVectorizingCopyWithAssumedAlignmentILi128EEENS4_14SM90_TMA_STOREES27_S29_S29_EEEvvEEEEvNT_6ParamsE)
        /*0008*/ 	.word	0x000000de


	//----- nvinfo : EIATTR_FRAME_SIZE
	.align		4
.L_20:
        /*000c*/ 	.byte	0x04, 0x11
        /*000e*/ 	.short	(.L_22 - .L_21)
	.align		4
.L_21:
        /*0010*/ 	.word	index@($__internal_2_$__cuda_sm10x_tcgen05_guardrail_trap_unallocated_columns_being_dealloced)
        /*0014*/ 	.word	0x00000000


	//----- nvinfo : EIATTR_FRAME_SIZE
	.align		4
.L_22:
        /*0018*/ 	.byte	0x04, 0x11
        /*001a*/ 	.short	(.L_24 - .L_23)
	.align		4
.L_23:
        /*001c*/ 	.word	index@($__internal_1_$__cuda_sm10x_tcgen05_guardrail_trap_phase_invalid_during_alloc)
        /*0020*/ 	.word	0x00000000


	//----- nvinfo : EIATTR_FRAME_SIZE
	.align		4
.L_24:
        /*0024*/ 	.byte	0x04, 0x11
        /*0026*/ 	.short	(.L_26 - .L_25)
	.align		4
.L_25:
        /*0028*/ 	.word	index@($__internal_0_$__cuda_sm10x_tcgen05_guardrail_trap_col_being_dealloced_not_returned_by_alloc)
        /*002c*/ 	.word	0x00000000


	//----- nvinfo : EIATTR_FRAME_SIZE
	.align		4
.L_26:
        /*0030*/ 	.byte	0x04, 0x11
        /*0032*/ 	.short	(.L_28 - .L_27)
	.align		4
.L_27:
        /*0034*/ 	.word	index@(_ZN7cutlass13device_kernelINS_4gemm6kernel13GemmUniversalIN4cute5tupleIJiiiiEEENS1_10collective13CollectiveMmaINS1_35MainloopSm100TmaUmmaWarpSpecializedILi3ELi2ELi2ENS5_IJNS4_1CILi2EEENSA_ILi1EEESC_EEEEENS5_IJNSA_ILi256EEESF_NSA_ILi32EEEEEENS_12float_e4m3_tENS5_IJlSC_lEEESI_SJ_NS4_8TiledMMAINS4_8MMA_AtomIJNS4_10MMA_TraitsINS4_25SM100_MMA_F8F6F4_2x1SM_SSEJSI_SI_fSF_SF_NS4_17integral_constantINS4_4UMMA5MajorELSQ_0EEESR_NSO_INSP_7ScaleInELSS_0EEEST_EEEEEENS4_6LayoutINS5_IJSC_SC_SC_EEENS5_IJNSA_ILi0EEESY_SY_EEEEENS5_IJNS4_10UnderscoreES11_S11_EEEEENS4_18SM100_TMA_2SM_LOADENS4_14ComposedLayoutINS4_7SwizzleILi1ELi4ELi3EEENS4_18smem_ptr_flag_bitsILi8EEENSW_INS5_IJNSA_ILi8EEESG_EEENS5_IJSG_SC_EEEEEEEvNS4_8identityES14_S1E_vS1F_EENS_8epilogue10collective18CollectiveEpilogueINS1H_23Sm100TmaWarpSpecializedILi4ELi2ELi64ELb0ELb0EEEJNS5_IJNSA_ILi128EEESF_SG_EEENS5_IJNSW_IS1M_SC_EENSW_INSA_ILi64EEESC_EEEEESI_SJ_SI_SJ_NS1H_6fusion15FusionCallbacksIS1L_NS1S_17LinearCombinationISI_fSI_fLNS_15FloatRoundStyleE2EEES1N_S1R_JEEENS4_5SM1004TMEM4LOAD26SM100_TMEM_LOAD_32dp32b64xENS4_13SM90_TMA_LOADENS15_INS16_ILi2ELi4ELi3EEES19_NSW_INS5_IJS1A_S1P_EEENS5_IJS1P_SC_EEEEEEENS4_39AutoVectorizingCopyWithAssumedAlignmentILi128EEENS4_14SM90_TMA_STOREES27_S29_S29_EEEvvEEEEvNT_6ParamsE)
        /*0038*/ 	.word	0x00000000


	//----- nvinfo : EIATTR_MIN_STACK_SIZE
	.align		4
.L_28:
        /*003c*/ 	.byte	0x04, 0x12
        /*003e*/ 	.short	(.L_30 - .L_29)
	.align		4
.L_29:
        /*0040*/ 	.word	index@(_ZN7cutlass13device_kernelINS_4gemm6kernel13GemmUniversalIN4cute5tupleIJiiiiEEENS1_10collective13CollectiveMmaINS1_35MainloopSm100TmaUmmaWarpSpecializedILi3ELi2ELi2ENS5_IJNS4_1CILi2EEENSA_ILi1EEESC_EEEEENS5_IJNSA_ILi256EEESF_NSA_ILi32EEEEEENS_12float_e4m3_tENS5_IJlSC_lEEESI_SJ_NS4_8TiledMMAINS4_8MMA_AtomIJNS4_10MMA_TraitsINS4_25SM100_MMA_F8F6F4_2x1SM_SSEJSI_SI_fSF_SF_NS4_17integral_constantINS4_4UMMA5MajorELSQ_0EEESR_NSO_INSP_7ScaleInELSS_0EEEST_EEEEEENS4_6LayoutINS5_IJSC_SC_SC_EEENS5_IJNSA_ILi0EEESY_SY_EEEEENS5_IJNS4_10UnderscoreES11_S11_EEEEENS4_18SM100_TMA_2SM_LOADENS4_14ComposedLayoutINS4_7SwizzleILi1ELi4ELi3EEENS4_18smem_ptr_flag_bitsILi8EEENSW_INS5_IJNSA_ILi8EEESG_EEENS5_IJSG_SC_EEEEEEEvNS4_8identityES14_S1E_vS1F_EENS_8epilogue10collective18CollectiveEpilogueINS1H_23Sm100TmaWarpSpecializedILi4ELi2ELi64ELb0ELb0EEEJNS5_IJNSA_ILi128EEESF_SG_EEENS5_IJNSW_IS1M_SC_EENSW_INSA_ILi64EEESC_EEEEESI_SJ_SI_SJ_NS1H_6fusion15FusionCallbacksIS1L_NS1S_17LinearCombinationISI_fSI_fLNS_15FloatRoundStyleE2EEES1N_S1R_JEEENS4_5SM1004TMEM4LOAD26SM100_TMEM_LOAD_32dp32b64xENS4_13SM90_TMA_LOADENS15_INS16_ILi2ELi4ELi3EEES19_NSW_INS5_IJS1A_S1P_EEENS5_IJS1P_SC_EEEEEEENS4_39AutoVectorizingCopyWithAssumedAlignmentILi128EEENS4_14SM90_TMA_STOREES27_S29_S29_EEEvvEEEEvNT_6ParamsE)
        /*0044*/ 	.word	0x00000000
.L_30:


//--------------------- .nv.compat                --------------------------
	.section	.nv.compat,"",@"SHT_CUDA_COMPAT_INFO"
	.align	4
        /*0000*/ 	.byte	0x02, 0x09, 0x01, 0x00, 0x02, 0x02, 0x02, 0x00, 0x02, 0x05, 0x05, 0x00, 0x03, 0x07, 0x01, 0x01
        /*0010*/ 	.byte	0x02, 0x03, 0x01, 0x00, 0x02, 0x06, 0x01, 0x00, 0x04, 0x0b, 0x08, 0x00, 0x09, 0x00, 0x00, 0x00
        /*0020*/ 	.byte	0x00, 0x00, 0x00, 0x00


//--------------------- .nv.info._ZN7cutlass13device_kernelINS_4gemm6kernel13GemmUniversalIN4cute5tupleIJiiiiEEENS1_10collective13CollectiveMmaINS1_35MainloopSm100TmaUmmaWarpSpecializedILi3ELi2ELi2ENS5_IJNS4_1CILi2EEENSA_ILi1EEESC_EEEEENS5_IJNSA_ILi256EEESF_NSA_ILi32EEEEEENS_12float_e4m3_tENS5_IJlSC_lEEESI_SJ_NS4_8TiledMMAINS4_8MMA_AtomIJNS4_10MMA_TraitsINS4_25SM100_MMA_F8F6F4_2x1SM_SSEJSI_SI_fSF_SF_NS4_17integral_constantINS4_4UMMA5MajorELSQ_0EEESR_NSO_INSP_7ScaleInELSS_0EEEST_EEEEEENS4_6LayoutINS5_IJSC_SC_SC_EEENS5_IJNSA_ILi0EEESY_SY_EEEEENS5_IJNS4_10UnderscoreES11_S11_EEEEENS4_18SM100_TMA_2SM_LOADENS4_14ComposedLayoutINS4_7SwizzleILi1ELi4ELi3EEENS4_18smem_ptr_flag_bitsILi8EEENSW_INS5_IJNSA_ILi8EEESG_EEENS5_IJSG_SC_EEEEEEEvNS4_8identityES14_S1E_vS1F_EENS_8epilogue10collective18CollectiveEpilogueINS1H_23Sm100TmaWarpSpecializedILi4ELi2ELi64ELb0ELb0EEEJNS5_IJNSA_ILi128EEESF_SG_EEENS5_IJNSW_IS1M_SC_EENSW_INSA_ILi64EEESC_EEEEESI_SJ_SI_SJ_NS1H_6fusion15FusionCallbacksIS1L_NS1S_17LinearCombinationISI_fSI_fLNS_15FloatRoundStyleE2EEES1N_S1R_JEEENS4_5SM1004TMEM4LOAD26SM100_TMEM_LOAD_32dp32b64xENS4_13SM90_TMA_LOADENS15_INS16_ILi2ELi4ELi3EEES19_NSW_INS5_IJS1A_S1P_EEENS5_IJS1P_SC_EEEEEEENS4_39AutoVectorizingCopyWithAssumedAlignmentILi128EEENS4_14SM90_TMA_STOREES27_S29_S29_EEEvvEEEEvNT_6ParamsE --------------------------
	.section	.nv.info._ZN7cutlass13device_kernelINS_4gemm6kernel13GemmUniversalIN4cute5tupleIJiiiiEEENS1_10collective13CollectiveMmaINS1_35MainloopSm100TmaUmmaWarpSpecializedILi3ELi2ELi2ENS5_IJNS4_1CILi2EEENSA_ILi1EEESC_EEEEENS5_IJNSA_ILi256EEESF_NSA_ILi32EEEEEENS_12float_e4m3_tENS5_IJlSC_lEEESI_SJ_NS4_8TiledMMAINS4_8MMA_AtomIJNS4_10MMA_TraitsINS4_25SM100_MMA_F8F6F4_2x1SM_SSEJSI_SI_fSF_SF_NS4_17integral_constantINS4_4UMMA5MajorELSQ_0EEESR_NSO_INSP_7ScaleInELSS_0EEEST_EEEEEENS4_6LayoutINS5_IJSC_SC_SC_EEENS5_IJNSA_ILi0EEESY_SY_EEEEENS5_IJNS4_10UnderscoreES11_S11_EEEEENS4_18SM100_TMA_2SM_LOADENS4_14ComposedLayoutINS4_7SwizzleILi1ELi4ELi3EEENS4_18smem_ptr_flag_bitsILi8EEENSW_INS5_IJNSA_ILi8EEESG_EEENS5_IJSG_SC_EEEEEEEvNS4_8identityES14_S1E_vS1F_EENS_8epilogue10collective18CollectiveEpilogueINS1H_23Sm100TmaWarpSpecializedILi4ELi2ELi64ELb0ELb0EEEJNS5_IJNSA_ILi128EEESF_SG_EEENS5_IJNSW_IS1M_SC_EENSW_INSA_ILi64EEESC_EEEEESI_SJ_SI_SJ_NS1H_6fusion15FusionCallbacksIS1L_NS1S_17LinearCombinationISI_fSI_fLNS_15FloatRoundStyleE2EEES1N_S1R_JEEENS4_5SM1004TMEM4LOAD26SM100_TMEM_LOAD_32dp32b64xENS4_13SM90_TMA_LOADENS15_INS16_ILi2ELi4ELi3EEES19_NSW_INS5_IJS1A_S1P_EEENS5_IJS1P_SC_EEEEEEENS4_39AutoVectorizingCopyWithAssumedAlignmentILi128EEENS4_14SM90_TMA_STOREES27_S29_S29_EEEvvEEEEvNT_6ParamsE,"",@"SHT_CUDA_INFO"
	.sectionflags	@""
	.align	4


	//----- nvinfo : EIATTR_CUDA_API_VERSION
	.align		4
        /*0000*/ 	.byte	0x04, 0x37
        /*0002*/ 	.short	(.L_32 - .L_31)
.L_31:
        /*0004*/ 	.word	0x00000082


	//----- nvinfo : EIATTR_KPARAM_INFO
	.align		4
.L_32:
        /*0008*/ 	.byte	0x04, 0x17
        /*000a*/ 	.short	(.L_34 - .L_33)
.L_33:
        /*000c*/ 	.word	0x00000000
        /*0010*/ 	.short	0x0000
        /*0012*/ 	.short	0x0000
        /*0014*/ 	.byte	0x00, 0xf0, 0x01, 0x20


	//----- nvinfo : EIATTR_AT_ENTRY_FRAGMENTS
	.align		4
.L_34:
        /*0018*/ 	.byte	0x04, 0x4f
        /*001a*/ 	.short	(.L_36 - .L_35)


	//   ....[0]....
.L_35:
        /*001c*/ 	.word	0x00000007


	//----- nvinfo : EIATTR_RESERVED_SMEM_USED
	.align		4
.L_36:
        /*0020*/ 	.byte	0x01, 0x41
	.zero		2


	//----- nvinfo : EIATTR_SPARSE_MMA_MASK
	.align		4
        /*0024*/ 	.byte	0x03, 0x50
        /*0026*/ 	.short	0x0000


	//----- nvinfo : EIATTR_TCGEN05_2CTA_USED
	.align		4
        /*0028*/ 	.byte	0x01, 0x52
	.zero		2


	//----- nvinfo : EIATTR_MAXREG_COUNT
	.align		4
        /*002c*/ 	.byte	0x03, 0x1b
        /*002e*/ 	.short	0x00ff


	//----- nvinfo : EIATTR_NUM_BARRIERS
	.align		4
        /*0030*/ 	.byte	0x02, 0x4c
        /*0032*/ 	.byte	0x07
	.zero		1


	//----- nvinfo : EIATTR_EXTERNS
	.align		4
        /*0034*/ 	.byte	0x04, 0x0f
        /*0036*/ 	.short	(.L_38 - .L_37)


	//   ....[0]....
	.align		4
.L_37:
        /*0038*/ 	.word	index@(__assertfail)


	//----- nvinfo : EIATTR_MERCURY_ISA_VERSION
	.align		4
.L_38:
        /*003c*/ 	.byte	0x03, 0x5f
        /*003e*/ 	.short	0x0101


	//----- nvinfo : EIATTR_INT_WARP_WIDE_INSTR_OFFSETS
	.align		4
        /*0040*/ 	.byte	0x04, 0x31
        /*0042*/ 	.short	(.L_40 - .L_39)


	//   ....[0]....
.L_39:
        /*0044*/ 	.word	0x00000cb0


	//   ....[1]....
        /*0048*/ 	.word	0x00000d50


	//   ....[2]....
        /*004c*/ 	.word	0x00002070


	//   ....[3]....
        /*0050*/ 	.word	0x00003c50


	//   ....[4]....
        /*0054*/ 	.word	0x00003c70


	//   ....[5]....
        /*0058*/ 	.word	0x00003ca0


	//   ....[6]....
        /*005c*/ 	.word	0x000045e0


	//   ....[7]....
        /*0060*/ 	.word	0x00004650


	//   ....[8]....
        /*0064*/ 	.word	0x00004730


	//   ....[9]....
        /*0068*/ 	.word	0x000047b0


	//   ....[10]....
        /*006c*/ 	.word	0x000048c0


	//   ....[11]....
        /*0070*/ 	.word	0x00004950


	//   ....[12]....
        /*0074*/ 	.word	0x00004b30


	//   ....[13]....
        /*0078*/ 	.word	0x00004c90


	//----- nvinfo : EIATTR_COOP_GROUP_MASK_REGIDS
	.align		4
.L_40:
        /*007c*/ 	.byte	0x04, 0x29
        /*007e*/ 	.short	(.L_42 - .L_41)


	//   ....[0]....
.L_41:
        /*0080*/ 	.word	0xffffffff


	//   ....[1]....
        /*0084*/ 	.word	0xffffffff


	//   ....[2]....
        /*0088*/ 	.word	0xffffffff


	//   ....[3]....
        /*008c*/ 	.word	0xffffffff


	//   ....[4]....
        /*0090*/ 	.word	0xffffffff


	//   ....[5]....
        /*0094*/ 	.word	0xffffffff


	//   ....[6]....
        /*0098*/ 	.word	0xffffffff


	//   ....[7]....
        /*009c*/ 	.word	0xffffffff


	//   ....[8]....
        /*00a0*/ 	.word	0xffffffff


	//   ....[9]....
        /*00a4*/ 	.word	0xffffffff


	//   ....[10]....
        /*00a8*/ 	.word	0xffffffff


	//   ....[11]....
        /*00ac*/ 	.word	0xffffffff


	//   ....[12]....
        /*00b0*/ 	.word	0xffffffff


	//   ....[13]....
        /*00b4*/ 	.word	0xffffffff


	//----- nvinfo : EIATTR_COOP_GROUP_INSTR_OFFSETS
	.align		4
.L_42:
        /*00b8*/ 	.byte	0x04, 0x28
        /*00ba*/ 	.short	(.L_44 - .L_43)


	//   ....[0]....
.L_43:
        /*00bc*/ 	.word	0x000000c0


	//   ....[1]....
        /*00c0*/ 	.word	0x00000500


	//   ....[2]....
        /*00c4*/ 	.word	0x00000660


	//   ....[3]....
        /*00c8*/ 	.word	0x000007f0


	//   ....[4]....
        /*00cc*/ 	.word	0x000008e0


	//   ....[5]....
        /*00d0*/ 	.word	0x00000a40


	//   ....[6]....
        /*00d4*/ 	.word	0x00000b90


	//   ....[7]....
        /*00d8*/ 	.word	0x00000dd0


	//   ....[8]....
        /*00dc*/ 	.word	0x00001f50


	//   ....[9]....
        /*00e0*/ 	.word	0x00002ca0


	//   ....[10]....
        /*00e4*/ 	.word	0x00003170


	//   ....[11]....
        /*00e8*/ 	.word	0x000031a0


	//   ....[12]....
        /*00ec*/ 	.word	0x00003b50


	//   ....[13]....
        /*00f0*/ 	.word	0x00003d60


	//----- nvinfo : EIATTR_VRC_CTA_INIT_COUNT
	.align		4
.L_44:
        /*00f4*/ 	.byte	0x02, 0x4a
        /*00f6*/ 	.byte	0x80
	.zero		1


	//----- nvinfo : EIATTR_SYSCALL_OFFSETS
	.align		4
        /*00f8*/ 	.byte	0x04, 0x46
        /*00fa*/ 	.short	(.L_46 - .L_45)


	//   ....[0]....
.L_45:
        /*00fc*/ 	.word	0x00005700


	//   ....[1]....
        /*0100*/ 	.word	0x00005840


	//   ....[2]....
        /*0104*/ 	.word	0x000060a0


	//   ....[3]....
        /*0108*/ 	.word	0x000076c0


	//   ....[4]....
        /*010c*/ 	.word	0x00008c70


	//   ....[5]....
        /*0110*/ 	.word	0x0000a240


	//----- nvinfo : EIATTR_MBARRIER_INSTR_OFFSETS
	.align		4
.L_46:
        /*0114*/ 	.byte	0x04, 0x39
        /*0116*/ 	.short	(.L_48 - .L_47)


	//   ....[0]....
.L_47:
        /*0118*/ 	.word	0x000005f0
        /*011c*/ 	.word	0x000000ff
        /*0120*/ 	.word	0x00000000
        /*0124*/ 	.short	0x0100
        /*0126*/ 	.byte	0x08
	.zero		1


	//   ....[1]....
        /*0128*/ 	.word	0x00000600
        /*012c*/ 	.word	0x000000ff
        /*0130*/ 	.word	0x00000018
        /*0134*/ 	.short	0x0100
        /*0136*/ 	.byte	0x08
	.zero		1


	//   ....[2]....
        /*0138*/ 	.word	0x00000610
        /*013c*/ 	.word	0x000000ff
        /*0140*/ 	.word	0x00000008
        /*0144*/ 	.short	0x0100
        /*0146*/ 	.byte	0x08
	.zero		1


	//   ....[3]....
        /*0148*/ 	.word	0x00000620
        /*014c*/ 	.word	0x000000ff
        /*0150*/ 	.word	0x00000020
        /*0154*/ 	.short	0x0100
        /*0156*/ 	.byte	0x08
	.zero		1


	//   ....[4]....
        /*0158*/ 	.word	0x00000630
        /*015c*/ 	.word	0x000000ff
        /*0160*/ 	.word	0x00000010
        /*0164*/ 	.short	0x0100
        /*0166*/ 	.byte	0x08
	.zero		1


	//   ....[5]....
        /*0168*/ 	.word	0x00000640
        /*016c*/ 	.word	0x000000ff
        /*0170*/ 	.word	0x00000028
        /*0174*/ 	.short	0x0100
        /*0176*/ 	.byte	0x08
	.zero		1


	//   ....[6]....
        /*0178*/ 	.word	0x00000760
        /*017c*/ 	.word	0x000000ff
        /*0180*/ 	.word	0x00000030
        /*0184*/ 	.short	0x0100
        /*0186*/ 	.byte	0x09
	.zero		1


	//   ....[7]....
        /*0188*/ 	.word	0x00000770
        /*018c*/ 	.word	0x000000ff
        /*0190*/ 	.word	0x00000050
        /*0194*/ 	.short	0x0100
        /*0196*/ 	.byte	0x09
	.zero		1


	//   ....[8]....
        /*0198*/ 	.word	0x00000780
        /*019c*/ 	.word	0x000000ff
        /*01a0*/ 	.word	0x00000038
        /*01a4*/ 	.short	0x0100
        /*01a6*/ 	.byte	0x09
	.zero		1


	//   ....[9]....
        /*01a8*/ 	.word	0x00000790
        /*01ac*/ 	.word	0x000000ff
        /*01b0*/ 	.word	0x00000058
        /*01b4*/ 	.short	0x0100
        /*01b6*/ 	.byte	0x09
	.zero		1


	//   ....[10]....
        /*01b8*/ 	.word	0x000007a0
        /*01bc*/ 	.word	0x000000ff
        /*01c0*/ 	.word	0x00000040
        /*01c4*/ 	.short	0x0100
        /*01c6*/ 	.byte	0x09
	.zero		1


	//   ....[11]....
        /*01c8*/ 	.word	0x000007b0
        /*01cc*/ 	.word	0x000000ff
        /*01d0*/ 	.word	0x00000060
        /*01d4*/ 	.short	0x0100
        /*01d6*/ 	.byte	0x09
	.zero		1


	//   ....[12]....
        /*01d8*/ 	.word	0x000007c0
        /*01dc*/ 	.word	0x000000ff
        /*01e0*/ 	.word	0x00000048
        /*01e4*/ 	.short	0x0100
        /*01e6*/ 	.byte	0x09
	.zero		1


	//   ....[13]....
        /*01e8*/ 	.word	0x000007d0
        /*01ec*/ 	.word	0x000000ff
        /*01f0*/ 	.word	0x00000068
        /*01f4*/ 	.short	0x0100
        /*01f6*/ 	.byte	0x09
	.zero		1


	//   ....[14]....
        /*01f8*/ 	.word	0x000008b0
        /*01fc*/ 	.word	0x000000ff
        /*0200*/ 	.word	0x00000070
        /*0204*/ 	.short	0x0100
        /*0206*/ 	.byte	0x08
	.zero		1


	//   ....[15]....
        /*0208*/ 	.word	0x000008c0
        /*020c*/ 	.word	0x000000ff
        /*0210*/ 	.word	0x00000078
        /*0214*/ 	.short	0x0100
        /*0216*/ 	.byte	0x08
	.zero		1


	//   ....[16]....
        /*0218*/ 	.word	0x000009f0
        /*021c*/ 	.word	0x000000ff
        /*0220*/ 	.word	0x00000080
        /*0224*/ 	.short	0x0100
        /*0226*/ 	.byte	0x08
	.zero		1


	//   ....[17]....
        /*0228*/ 	.word	0x00000a00
        /*022c*/ 	.word	0x000000ff
        /*0230*/ 	.word	0x00000090
        /*0234*/ 	.short	0x0100
        /*0236*/ 	.byte	0x08
	.zero		1


	//   ....[18]....
        /*0238*/ 	.word	0x00000a10
        /*023c*/ 	.word	0x000000ff
        /*0240*/ 	.word	0x00000088
        /*0244*/ 	.short	0x0100
        /*0246*/ 	.byte	0x08
	.zero		1


	//   ....[19]....
        /*0248*/ 	.word	0x00000a20
        /*024c*/ 	.word	0x000000ff
        /*0250*/ 	.word	0x00000098
        /*0254*/ 	.short	0x0100
        /*0256*/ 	.byte	0x08
	.zero		1


	//   ....[20]....
        /*0258*/ 	.word	0x00000b40
        /*025c*/ 	.word	0x000000ff
        /*0260*/ 	.word	0x000000a0
        /*0264*/ 	.short	0x0100
        /*0266*/ 	.byte	0x09
	.zero		1


	//   ....[21]....
        /*0268*/ 	.word	0x00000b50
        /*026c*/ 	.word	0x000000ff
        /*0270*/ 	.word	0x000000b0
        /*0274*/ 	.short	0x0100
        /*0276*/ 	.byte	0x09
	.zero		1


	//   ....[22]....
        /*0278*/ 	.word	0x00000b60
        /*027c*/ 	.word	0x000000ff
        /*0280*/ 	.word	0x000000a8
        /*0284*/ 	.short	0x0100
        /*0286*/ 	.byte	0x09
	.zero		1


	//   ....[23]....
        /*0288*/ 	.word	0x00000b70
        /*028c*/ 	.word	0x000000ff
        /*0290*/ 	.word	0x000000b8
        /*0294*/ 	.short	0x0100
        /*0296*/ 	.byte	0x09
	.zero		1


	//   ....[24]....
        /*0298*/ 	.word	0x00000c60
        /*029c*/ 	.word	0x000000ff
        /*02a0*/ 	.word	0x000000c0
        /*02a4*/ 	.short	0x0100
        /*02a6*/ 	.byte	0x08
	.zero		1


	//   ....[25]....
        /*02a8*/ 	.word	0x00000c70
        /*02ac*/ 	.word	0x000000ff
        /*02b0*/ 	.word	0x000000d0
        /*02b4*/ 	.short	0x0100
        /*02b6*/ 	.byte	0x08
	.zero		1


	//   ....[26]....
        /*02b8*/ 	.word	0x00000c80
        /*02bc*/ 	.word	0x000000ff
        /*02c0*/ 	.word	0x000000c8
        /*02c4*/ 	.short	0x0100
        /*02c6*/ 	.byte	0x08
	.zero		1


	//   ....[27]....
        /*02c8*/ 	.word	0x00000c90
        /*02cc*/ 	.word	0x000000ff
        /*02d0*/ 	.word	0x000000d8
        /*02d4*/ 	.short	0x0100
        /*02d6*/ 	.byte	0x08
	.zero		1


	//   ....[28]....
        /*02d8*/ 	.word	0x00000d80
        /*02dc*/ 	.word	0x000000ff
        /*02e0*/ 	.word	0x000000e0
        /*02e4*/ 	.short	0x0100
        /*02e6*/ 	.byte	0x07
	.zero		1


	//   ....[29]....
        /*02e8*/ 	.word	0x00001780
        /*02ec*/ 	.word	0x00000003
        /*02f0*/ 	.word	0x000000d0
        /*02f4*/ 	.short	0x010a
        /*02f6*/ 	.byte	0xff
	.zero		1


	//   ....[30]....
        /*02f8*/ 	.word	0x000017b0
        /*02fc*/ 	.word	0x00000003
        /*0300*/ 	.word	0x000000c0
        /*0304*/ 	.short	0x0101
        /*0306*/ 	.byte	0xff
	.zero		1


	//   ....[31]....
        /*0308*/ 	.word	0x000018b0
        /*030c*/ 	.word	0x000000ff
        /*0310*/ 	.word	0x00000018
        /*0314*/ 	.short	0x010a
        /*0316*/ 	.byte	0x08
	.zero		1


	//   ....[32]....
        /*0318*/ 	.word	0x00001970
        /*031c*/ 	.word	0x000000ff
        /*0320*/ 	.word	0x00000018
        /*0324*/ 	.short	0x010a
        /*0326*/ 	.byte	0x21
	.zero		1


	//   ....[33]....
        /*0328*/ 	.word	0x00001b30
        /*032c*/ 	.word	0x000000ff
        /*0330*/ 	.word	0x00000018
        /*0334*/ 	.short	0x010a
        /*0336*/ 	.byte	0x08
	.zero		1


	//   ....[34]....
        /*0338*/ 	.word	0x00001c10
        /*033c*/ 	.word	0x000000ff
        /*0340*/ 	.word	0x00000078
        /*0344*/ 	.short	0x0101
        /*0346*/ 	.byte	0x06
	.zero		1


	//   ....[35]....
        /*0348*/ 	.word	0x00001c30
        /*034c*/ 	.word	0x000000ff
        /*0350*/ 	.word	0x00000018
        /*0354*/ 	.short	0x010a
        /*0356*/ 	.byte	0x08
	.zero		1


	//   ....[36]....
        /*0358*/ 	.word	0x00001cb0
        /*035c*/ 	.word	0x000000ff
        /*0360*/ 	.word	0x00000018
        /*0364*/ 	.short	0x010a
        /*0366*/ 	.byte	0x11
	.zero		1


	//   ....[37]....
        /*0368*/ 	.word	0x00001e40
        /*036c*/ 	.word	0x000000ff
        /*0370*/ 	.word	0x00000018
        /*0374*/ 	.short	0x010a
        /*0376*/ 	.byte	0x08
	.zero		1


	//   ....[38]....
        /*0378*/ 	.word	0x00001f80
        /*037c*/ 	.word	0x00000002
        /*0380*/ 	.word	0x00000080
        /*0384*/ 	.short	0x010a
        /*0386*/ 	.byte	0xff
	.zero		1


	//   ....[39]....
        /*0388*/ 	.word	0x00002040
        /*038c*/ 	.word	0x00000002
        /*0390*/ 	.word	0x00000000
        /*0394*/ 	.short	0x0101
        /*0396*/ 	.byte	0xff
	.zero		1


	//   ....[40]....
        /*0398*/ 	.word	0x000025a0
        /*039c*/ 	.word	0x000000ff
        /*03a0*/ 	.word	0x00000000
        /*03a4*/ 	.short	0x010a
        /*03a6*/ 	.byte	0x04
	.zero		1


	//   ....[41]....
        /*03a8*/ 	.word	0x00002630
        /*03ac*/ 	.word	0x000000ff
        /*03b0*/ 	.word	0x00000000
        /*03b4*/ 	.short	0x010a
        /*03b6*/ 	.byte	0x04
	.zero		1


	//   ....[42]....
        /*03b8*/ 	.word	0x000026d0
        /*03bc*/ 	.word	0x00000000
        /*03c0*/ 	.word	0x00000000
        /*03c4*/ 	.short	0x010a
        /*03c6*/ 	.byte	0xff
	.zero		1


	//   ....[43]....
        /*03c8*/ 	.word	0x00002800
        /*03cc*/ 	.word	0x00000000
        /*03d0*/ 	.word	0x000000c0
        /*03d4*/ 	.short	0x010a
        /*03d6*/ 	.byte	0xff
	.zero		1


	//   ....[44]....
        /*03d8*/ 	.word	0x00002870
        /*03dc*/ 	.word	0x00000004
        /*03e0*/ 	.word	0x00000000
        /*03e4*/ 	.short	0x0101
        /*03e6*/ 	.byte	0xff
	.zero		1


	//   ....[45]....
        /*03e8*/ 	.word	0x00002890
        /*03ec*/ 	.word	0x000000ff
        /*03f0*/ 	.word	0x00000090
        /*03f4*/ 	.short	0x010a
        /*03f6*/ 	.byte	0x05
	.zero		1


	//   ....[46]....
        /*03f8*/ 	.word	0x000029b0
        /*03fc*/ 	.word	0x00000000
        /*0400*/ 	.word	0x00000080
        /*0404*/ 	.short	0x010a
        /*0406*/ 	.byte	0xff
	.zero		1


	//   ....[47]....
        /*0408*/ 	.word	0x00002ab0
        /*040c*/ 	.word	0x00000000
        /*0410*/ 	.word	0x00000000
        /*0414*/ 	.short	0x0101
        /*0416*/ 	.byte	0xff
	.zero		1


	//   ....[48]....
        /*0418*/ 	.word	0x00002b40
        /*041c*/ 	.word	0x000000ff
        /*0420*/ 	.word	0x00000090
        /*0424*/ 	.short	0x0106
        /*0426*/ 	.byte	0x05
	.zero		1


	//   ....[49]....
        /*0428*/ 	.word	0x00002b60
        /*042c*/ 	.word	0x000000ff
        /*0430*/ 	.word	0x00000090
        /*0434*/ 	.short	0x010a
        /*0436*/ 	.byte	0x05
	.zero		1


	//   ....[50]....
        /*0438*/ 	.word	0x00002bf0
        /*043c*/ 	.word	0x000000ff
        /*0440*/ 	.word	0x00000090
        /*0444*/ 	.short	0x0106
        /*0446*/ 	.byte	0x04
	.zero		1


	//   ....[51]....
        /*0448*/ 	.word	0x00002c30
        /*044c*/ 	.word	0x00000000
        /*0450*/ 	.word	0x00000090
        /*0454*/ 	.short	0x010a
        /*0456*/ 	.byte	0xff
	.zero		1


	//   ....[52]....
        /*0458*/ 	.word	0x00002e70
        /*045c*/ 	.word	0x000000ff
        /*0460*/ 	.word	0x00000008
        /*0464*/ 	.short	0x010a
        /*0466*/ 	.byte	0x06
	.zero		1


	//   ....[53]....
        /*0468*/ 	.word	0x00002e90
        /*046c*/ 	.word	0x000000ff
        /*0470*/ 	.word	0x00000008
        /*0474*/ 	.short	0x010a
        /*0476*/ 	.byte	0x06
	.zero		1


	//   ....[54]....
        /*0478*/ 	.word	0x00003020
        /*047c*/ 	.word	0x000000ff
        /*0480*/ 	.word	0x00000008
        /*0484*/ 	.short	0x010a
        /*0486*/ 	.byte	0x06
	.zero		1


	//   ....[55]....
        /*0488*/ 	.word	0x00003040
        /*048c*/ 	.word	0x000000ff
        /*0490*/ 	.word	0x00000008
        /*0494*/ 	.short	0x010a
        /*0496*/ 	.byte	0x06
	.zero		1


	//   ....[56]....
        /*0498*/ 	.word	0x00003100
        /*049c*/ 	.word	0x000000ff
        /*04a0*/ 	.word	0x00000000
        /*04a4*/ 	.short	0x0101
        /*04a6*/ 	.byte	0x07
	.zero		1


	//   ....[57]....
        /*04a8*/ 	.word	0x000033e0
        /*04ac*/ 	.word	0x00000000
        /*04b0*/ 	.word	0x00000080
        /*04b4*/ 	.short	0x010a
        /*04b6*/ 	.byte	0xff
	.zero		1


	//   ....[58]....
        /*04b8*/ 	.word	0x000034a0
        /*04bc*/ 	.word	0x00000000
        /*04c0*/ 	.word	0x00000000
        /*04c4*/ 	.short	0x0101
        /*04c6*/ 	.byte	0xff
	.zero		1


	//   ....[59]....
        /*04c8*/ 	.word	0x00003550
        /*04cc*/ 	.word	0x000000ff
        /*04d0*/ 	.word	0x00000000
        /*04d4*/ 	.short	0x010a
        /*04d6*/ 	.byte	0x06
	.zero		1


	//   ....[60]....
        /*04d8*/ 	.word	0x00003560
        /*04dc*/ 	.word	0x000000ff
        /*04e0*/ 	.word	0x000000b0
        /*04e4*/ 	.short	0x010a
        /*04e6*/ 	.byte	0x0b
	.zero		1


	//   ....[61]....
        /*04e8*/ 	.word	0x00003620
        /*04ec*/ 	.word	0x000000ff
        /*04f0*/ 	.word	0x00000000
        /*04f4*/ 	.short	0x010a
        /*04f6*/ 	.byte	0x09
	.zero		1


	//   ....[62]....
        /*04f8*/ 	.word	0x00003760
        /*04fc*/ 	.word	0x000000ff
        /*0500*/ 	.word	0x00000000
        /*0504*/ 	.short	0x010a
        /*0506*/ 	.byte	0x06
	.zero		1


	//   ....[63]....
        /*0508*/ 	.word	0x00003960
        /*050c*/ 	.word	0x000000ff
        /*0510*/ 	.word	0x00000000
        /*0514*/ 	.short	0x010a
        /*0516*/ 	.byte	0x05
	.zero		1


	//   ....[64]....
        /*0518*/ 	.word	0x00003a00
        /*051c*/ 	.word	0x00000000
        /*0520*/ 	.word	0x00000000
        /*0524*/ 	.short	0x010a
        /*0526*/ 	.byte	0xff
	.zero		1


	//   ....[65]....
        /*0528*/ 	.word	0x00003a40
        /*052c*/ 	.word	0x00000000
        /*0530*/ 	.word	0x00000000
        /*0534*/ 	.short	0x010a
        /*0536*/ 	.byte	0xff
	.zero		1


	//   ....[66]....
        /*0538*/ 	.word	0x00003ab0
        /*053c*/ 	.word	0x000000ff
        /*0540*/ 	.word	0x00000000
        /*0544*/ 	.short	0x0101
        /*0546*/ 	.byte	0x05
	.zero		1


	//   ....[67]....
        /*0548*/ 	.word	0x00003af0
        /*054c*/ 	.word	0x000000ff
        /*0550*/ 	.word	0x000000e0
        /*0554*/ 	.short	0x010a
        /*0556*/ 	.byte	0x08
	.zero		1


	//   ....[68]....
        /*0558*/ 	.word	0x00003b40
        /*055c*/ 	.word	0x000000ff
        /*0560*/ 	.word	0x00000000
        /*0564*/ 	.short	0x0101
        /*0566*/ 	.byte	0x05
	.zero		1


	//   ....[69]....
        /*0568*/ 	.word	0x00003f90
        /*056c*/ 	.word	0x00000000
        /*0570*/ 	.word	0x00000080
        /*0574*/ 	.short	0x010a
        /*0576*/ 	.byte	0xff
	.zero		1


	//   ....[70]....
        /*0578*/ 	.word	0x00004050
        /*057c*/ 	.word	0x00000000
        /*0580*/ 	.word	0x00000000
        /*0584*/ 	.short	0x0101
        /*0586*/ 	.byte	0xff
	.zero		1


	//   ....[71]....
        /*0588*/ 	.word	0x00004370
        /*058c*/ 	.word	0x000000ff
        /*0590*/ 	.word	0x00000078
        /*0594*/ 	.short	0x010a
        /*0596*/ 	.byte	0x07
	.zero		1


	//   ....[72]....
        /*0598*/ 	.word	0x00004560
        /*059c*/ 	.word	0x000000ff
        /*05a0*/ 	.word	0x00000050
        /*05a4*/ 	.short	0x010a
        /*05a6*/ 	.byte	0x07
	.zero		1


	//   ....[73]....
        /*05a8*/ 	.word	0x000046d0
        /*05ac*/ 	.word	0x000000ff
        /*05b0*/ 	.word	0x00000030
        /*05b4*/ 	.short	0x010b
        /*05b6*/ 	.byte	0x07
	.zero		1


	//   ....[74]....
        /*05b8*/ 	.word	0x000046e0
        /*05bc*/ 	.word	0x000000ff
        /*05c0*/ 	.word	0x00000000
        /*05c4*/ 	.short	0x0101
        /*05c6*/ 	.byte	0x08
	.zero		1


	//   ....[75]....
        /*05c8*/ 	.word	0x00004700
        /*05cc*/ 	.word	0x000000ff
        /*05d0*/ 	.word	0x00000058
        /*05d4*/ 	.short	0x010a
        /*05d6*/ 	.byte	0x07
	.zero		1


	//   ....[76]....
        /*05d8*/ 	.word	0x00004860
        /*05dc*/ 	.word	0x000000ff
        /*05e0*/ 	.word	0x00000038
        /*05e4*/ 	.short	0x010b
        /*05e6*/ 	.byte	0x07
	.zero		1


	//   ....[77]....
        /*05e8*/ 	.word	0x00004870
        /*05ec*/ 	.word	0x000000ff
        /*05f0*/ 	.word	0x00000000
        /*05f4*/ 	.short	0x0101
        /*05f6*/ 	.byte	0x08
	.zero		1


	//   ....[78]....
        /*05f8*/ 	.word	0x00004880
        /*05fc*/ 	.word	0x000000ff
        /*0600*/ 	.word	0x00000060
        /*0604*/ 	.short	0x010a
        /*0606*/ 	.byte	0x07
	.zero		1


	//   ....[79]....
        /*0608*/ 	.word	0x00004a20
        /*060c*/ 	.word	0x000000ff
        /*0610*/ 	.word	0x00000040
        /*0614*/ 	.short	0x010b
        /*0616*/ 	.byte	0x07
	.zero		1


	//   ....[80]....
        /*0618*/ 	.word	0x00004a90
        /*061c*/ 	.word	0x000000ff
        /*0620*/ 	.word	0x00000000
        /*0624*/ 	.short	0x0101
        /*0626*/ 	.byte	0x08
	.zero		1


	//   ....[81]....
        /*0628*/ 	.word	0x00004ac0
        /*062c*/ 	.word	0x000000ff
        /*0630*/ 	.word	0x00000068
        /*0634*/ 	.short	0x010a
        /*0636*/ 	.byte	0x07
	.zero		1


	//   ....[82]....
        /*0638*/ 	.word	0x00004cd0
        /*063c*/ 	.word	0x000000ff
        /*0640*/ 	.word	0x00000048
        /*0644*/ 	.short	0x010b
        /*0646*/ 	.byte	0x07
	.zero		1


	//   ....[83]....
        /*0648*/ 	.word	0x00004cf0
        /*064c*/ 	.word	0x000000ff
        /*0650*/ 	.word	0x00000000
        /*0654*/ 	.short	0x0101
        /*0656*/ 	.byte	0x0d
	.zero		1


	//   ....[84]....
        /*0658*/ 	.word	0x00004d20
        /*065c*/ 	.word	0x000000ff
        /*0660*/ 	.word	0x00000050
        /*0664*/ 	.short	0x010a
        /*0666*/ 	.byte	0x07
	.zero		1


	//   ....[85]....
        /*0668*/ 	.word	0x00004d40
        /*066c*/ 	.word	0x000000ff
        /*0670*/ 	.word	0x00000058
        /*0674*/ 	.short	0x010a
        /*0676*/ 	.byte	0x07
	.zero		1


	//   ....[86]....
        /*0678*/ 	.word	0x00004d60
        /*067c*/ 	.word	0x000000ff
        /*0680*/ 	.word	0x00000060
        /*0684*/ 	.short	0x010a
        /*0686*/ 	.byte	0x07
	.zero		1


	//   ....[87]....
        /*0688*/ 	.word	0x00004da0
        /*068c*/ 	.word	0x00000000
        /*0690*/ 	.word	0x00000068
        /*0694*/ 	.short	0x010a
        /*0696*/ 	.byte	0xff
	.zero		1


	//   ....[88]....
        /*0698*/ 	.word	0x000050d0
        /*069c*/ 	.word	0x00000000
        /*06a0*/ 	.word	0x00000080
        /*06a4*/ 	.short	0x010a
        /*06a6*/ 	.byte	0xff
	.zero		1


	//   ....[89]....
        /*06a8*/ 	.word	0x000051e0
        /*06ac*/ 	.word	0x00000000
        /*06b0*/ 	.word	0x00000000
        /*06b4*/ 	.short	0x0101
        /*06b6*/ 	.byte	0xff
	.zero		1


	//   ....[90]....
        /*06b8*/ 	.word	0x00005c40
        /*06bc*/ 	.word	0x00000003
        /*06c0*/ 	.word	0x00000030
        /*06c4*/ 	.short	0x010a
        /*06c6*/ 	.byte	0xff
	.zero		1


	//   ....[91]....
        /*06c8*/ 	.word	0x00005c80
        /*06cc*/ 	.word	0x000000bf
        /*06d0*/ 	.word	0x000000a0
        /*06d4*/ 	.short	0x010a
        /*06d6*/ 	.byte	0xff
	.zero		1


	//   ....[92]....
        /*06d8*/ 	.word	0x00005db0
        /*06dc*/ 	.word	0x00000003
        /*06e0*/ 	.word	0x00000030
        /*06e4*/ 	.short	0x010a
        /*06e6*/ 	.byte	0xff
	.zero		1


	//   ....[93]....
        /*06e8*/ 	.word	0x00005f10
        /*06ec*/ 	.word	0x00000000
        /*06f0*/ 	.word	0x00000000
        /*06f4*/ 	.short	0x0101
        /*06f6*/ 	.byte	0xff
	.zero		1


	//   ....[94]....
        /*06f8*/ 	.word	0x00005f70
        /*06fc*/ 	.word	0x000000bf
        /*0700*/ 	.word	0x000000a0
        /*0704*/ 	.short	0x010a
        /*0706*/ 	.byte	0xff
	.zero		1


	//   ....[95]....
        /*0708*/ 	.word	0x00007320
        /*070c*/ 	.word	0x000000ce
        /*0710*/ 	.word	0x00000030
        /*0714*/ 	.short	0x010a
        /*0716*/ 	.byte	0xff
	.zero		1


	//   ....[96]....
        /*0718*/ 	.word	0x000073f0
        /*071c*/ 	.word	0x000000ce
        /*0720*/ 	.word	0x00000030
        /*0724*/ 	.short	0x010a
        /*0726*/ 	.byte	0xff
	.zero		1


	//   ....[97]....
        /*0728*/ 	.word	0x00007530
        /*072c*/ 	.word	0x00000003
        /*0730*/ 	.word	0x00000000
        /*0734*/ 	.short	0x0101
        /*0736*/ 	.byte	0xff
	.zero		1


	//   ....[98]....
        /*0738*/ 	.word	0x000088d0
        /*073c*/ 	.word	0x00000000
        /*0740*/ 	.word	0x00000030
        /*0744*/ 	.short	0x010a
        /*0746*/ 	.byte	0xff
	.zero		1


	//   ....[99]....
        /*0748*/ 	.word	0x000089a0
        /*074c*/ 	.word	0x00000000
        /*0750*/ 	.word	0x00000030
        /*0754*/ 	.short	0x010a
        /*0756*/ 	.byte	0xff
	.zero		1


	//   ....[100]....
        /*0758*/ 	.word	0x00008b00
        /*075c*/ 	.word	0x00000000
        /*0760*/ 	.word	0x00000000
        /*0764*/ 	.short	0x0101
        /*0766*/ 	.byte	0xff
	.zero		1


	//   ....[101]....
        /*0768*/ 	.word	0x00009eb0
        /*076c*/ 	.word	0x00000000
        /*0770*/ 	.word	0x00000030
        /*0774*/ 	.short	0x010a
        /*0776*/ 	.byte	0xff
	.zero		1


	//   ....[102]....
        /*0778*/ 	.word	0x00009f80
        /*077c*/ 	.word	0x00000000
        /*0780*/ 	.word	0x00000030
        /*0784*/ 	.short	0x010a
        /*0786*/ 	.byte	0xff
	.zero		1


	//   ....[103]....
        /*0788*/ 	.word	0x0000a0e0
        /*078c*/ 	.word	0x00000000
        /*0790*/ 	.word	0x00000000
        /*0794*/ 	.short	0x0101
        /*0796*/ 	.byte	0xff
	.zero		1


	//   ....[104]....
        /*0798*/ 	.word	0x0000a4f0
        /*079c*/ 	.word	0x000000bf
        /*07a0*/ 	.word	0x00000000
        /*07a4*/ 	.short	0x0101
        /*07a6*/ 	.byte	0xff
	.zero		1


	//   ....[105]....
        /*07a8*/ 	.word	0x0000b540
        /*07ac*/ 	.word	0x00000003
        /*07b0*/ 	.word	0x000000d0
        /*07b4*/ 	.short	0x010a
        /*07b6*/ 	.byte	0xff
	.zero		1


	//   ....[106]....
        /*07b8*/ 	.word	0x0000b5a0
        /*07bc*/ 	.word	0x00000002
        /*07c0*/ 	.word	0x00000018
        /*07c4*/ 	.short	0x010a
        /*07c6*/ 	.byte	0xff
	.zero		1


	//   ....[107]....
        /*07c8*/ 	.word	0x0000b600
        /*07cc*/ 	.word	0x00000002
        /*07d0*/ 	.word	0x00000018
        /*07d4*/ 	.short	0x010a
        /*07d6*/ 	.byte	0xff
	.zero		1


	//   ....[108]....
        /*07d8*/ 	.word	0x0000b650
        /*07dc*/ 	.word	0x00000002
        /*07e0*/ 	.word	0x00000080
        /*07e4*/ 	.short	0x010a
        /*07e6*/ 	.byte	0xff
	.zero		1


	//   ....[109]....
        /*07e8*/ 	.word	0x0000b6b0
        /*07ec*/ 	.word	0x00000000
        /*07f0*/ 	.word	0x00000000
        /*07f4*/ 	.short	0x010a
        /*07f6*/ 	.byte	0xff
	.zero		1


	//   ....[110]....
        /*07f8*/ 	.word	0x0000b710
        /*07fc*/ 	.word	0x00000000
        /*0800*/ 	.word	0x00000000
        /*0804*/ 	.short	0x010a
        /*0806*/ 	.byte	0xff
	.zero		1


	//   ....[111]....
        /*0808*/ 	.word	0x0000b760
        /*080c*/ 	.word	0x00000000
        /*0810*/ 	.word	0x000000c0
        /*0814*/ 	.short	0x010a
        /*0816*/ 	.byte	0xff
	.zero		1


	//   ....[112]....
        /*0818*/ 	.word	0x0000b7c0
        /*081c*/ 	.word	0x00000000
        /*0820*/ 	.word	0x00000090
        /*0824*/ 	.short	0x010a
        /*0826*/ 	.byte	0xff
	.zero		1


	//   ....[113]....
        /*0828*/ 	.word	0x0000b810
        /*082c*/ 	.word	0x00000000
        /*0830*/ 	.word	0x00000080
        /*0834*/ 	.short	0x010a
        /*0836*/ 	.byte	0xff
	.zero		1


	//   ....[114]....
        /*0838*/ 	.word	0x0000b870
        /*083c*/ 	.word	0x00000000
        /*0840*/ 	.word	0x00000090
        /*0844*/ 	.short	0x010a
        /*0846*/ 	.byte	0xff
	.zero		1


	//   ....[115]....
        /*0848*/ 	.word	0x0000b8d0
        /*084c*/ 	.word	0x00000004
        /*0850*/ 	.word	0x00000008
        /*0854*/ 	.short	0x010a
        /*0856*/ 	.byte	0xff
	.zero		1


	//   ....[116]....
        /*0858*/ 	.word	0x0000b9b0
        /*085c*/ 	.word	0x00000002
        /*0860*/ 	.word	0x00000008
        /*0864*/ 	.short	0x010a
        /*0866*/ 	.byte	0xff
	.zero		1


	//   ....[117]....
        /*0868*/ 	.word	0x0000ba00
        /*086c*/ 	.word	0x00000000
        /*0870*/ 	.word	0x00000080
        /*0874*/ 	.short	0x010a
        /*0876*/ 	.byte	0xff
	.zero		1


	//   ....[118]....
        /*0878*/ 	.word	0x0000ba60
        /*087c*/ 	.word	0x00000000
        /*0880*/ 	.word	0x000000b0
        /*0884*/ 	.short	0x010a
        /*0886*/ 	.byte	0xff
	.zero		1


	//   ....[119]....
        /*0888*/ 	.word	0x0000bac0
        /*088c*/ 	.word	0x00000000
        /*0890*/ 	.word	0x00000000
        /*0894*/ 	.short	0x010a
        /*0896*/ 	.byte	0xff
	.zero		1


	//   ....[120]....
        /*0898*/ 	.word	0x0000bb20
        /*089c*/ 	.word	0x00000000
        /*08a0*/ 	.word	0x00000000
        /*08a4*/ 	.short	0x010a
        /*08a6*/ 	.byte	0xff
	.zero		1


	//   ....[121]....
        /*08a8*/ 	.word	0x0000bb80
        /*08ac*/ 	.word	0x00000000
        /*08b0*/ 	.word	0x000000e0
        /*08b4*/ 	.short	0x010a
        /*08b6*/ 	.byte	0xff
	.zero		1


	//   ....[122]....
        /*08b8*/ 	.word	0x0000bbd0
        /*08bc*/ 	.word	0x00000000
        /*08c0*/ 	.word	0x00000080
        /*08c4*/ 	.short	0x010a
        /*08c6*/ 	.byte	0xff
	.zero		1


	//   ....[123]....
        /*08c8*/ 	.word	0x0000bc30
        /*08cc*/ 	.word	0x00000000
        /*08d0*/ 	.word	0x00000078
        /*08d4*/ 	.short	0x010a
        /*08d6*/ 	.byte	0xff
	.zero		1


	//   ....[124]....
        /*08d8*/ 	.word	0x0000bc90
        /*08dc*/ 	.word	0x00000003
        /*08e0*/ 	.word	0x00000050
        /*08e4*/ 	.short	0x010a
        /*08e6*/ 	.byte	0xff
	.zero		1


	//   ....[125]....
        /*08e8*/ 	.word	0x0000bcf0
        /*08ec*/ 	.word	0x00000003
        /*08f0*/ 	.word	0x00000058
        /*08f4*/ 	.short	0x010a
        /*08f6*/ 	.byte	0xff
	.zero		1


	//   ....[126]....
        /*08f8*/ 	.word	0x0000bd50
        /*08fc*/ 	.word	0x00000003
        /*0900*/ 	.word	0x00000060
        /*0904*/ 	.short	0x010a
        /*0906*/ 	.byte	0xff
	.zero		1


	//   ....[127]....
        /*0908*/ 	.word	0x0000bdb0
        /*090c*/ 	.word	0x00000003
        /*0910*/ 	.word	0x00000068
        /*0914*/ 	.short	0x010a
        /*0916*/ 	.byte	0xff
	.zero		1


	//   ....[128]....
        /*0918*/ 	.word	0x0000be10
        /*091c*/ 	.word	0x00000000
        /*0920*/ 	.word	0x00000050
        /*0924*/ 	.short	0x010a
        /*0926*/ 	.byte	0xff
	.zero		1


	//   ....[129]....
        /*0928*/ 	.word	0x0000be70
        /*092c*/ 	.word	0x00000000
        /*0930*/ 	.word	0x00000058
        /*0934*/ 	.short	0x010a
        /*0936*/ 	.byte	0xff
	.zero		1


	//   ....[130]....
        /*0938*/ 	.word	0x0000bed0
        /*093c*/ 	.word	0x00000000
        /*0940*/ 	.word	0x00000060
        /*0944*/ 	.short	0x010a
        /*0946*/ 	.byte	0xff
	.zero		1


	//   ....[131]....
        /*0948*/ 	.word	0x0000bf20
        /*094c*/ 	.word	0x00000000
        /*0950*/ 	.word	0x00000080
        /*0954*/ 	.short	0x010a
        /*0956*/ 	.byte	0xff
	.zero		1


	//   ....[132]....
        /*0958*/ 	.word	0x0000bf70
        /*095c*/ 	.word	0x00000003
        /*0960*/ 	.word	0x00000030
        /*0964*/ 	.short	0x010a
        /*0966*/ 	.byte	0xff
	.zero		1


	//   ....[133]....
        /*0968*/ 	.word	0x0000bfc0
        /*096c*/ 	.word	0x000000bf
        /*0970*/ 	.word	0x000000a0
        /*0974*/ 	.short	0x010a
        /*0976*/ 	.byte	0xff
	.zero		1


	//   ....[134]....
        /*0978*/ 	.word	0x0000c010
        /*097c*/ 	.word	0x000000ce
        /*0980*/ 	.word	0x00000030
        /*0984*/ 	.short	0x010a
        /*0986*/ 	.byte	0xff
	.zero		1


	//   ....[135]....
        /*0988*/ 	.word	0x0000c060
        /*098c*/ 	.word	0x00000000
        /*0990*/ 	.word	0x00000030
        /*0994*/ 	.short	0x010a
        /*0996*/ 	.byte	0xff
	.zero		1


	//   ....[136]....
        /*0998*/ 	.word	0x0000c0b0
        /*099c*/ 	.word	0x00000000
        /*09a0*/ 	.word	0x00000030
        /*09a4*/ 	.short	0x010a
        /*09a6*/ 	.byte	0xff
	.zero		1


	//----- nvinfo : EIATTR_NUM_MBARRIERS
	.align		4
.L_48:
        /*09a8*/ 	.byte	0x03, 0x38
        /*09aa*/ 	.short	0x001d


	//----- nvinfo : EIATTR_EXIT_INSTR_OFFSETS
	.align		4
        /*09ac*/ 	.byte	0x04, 0x1c
        /*09ae*/ 	.short	(.L_50 - .L_49)


	//   ....[0]....
.L_49:
        /*09b0*/ 	.word	0x00002700


	//   ....[1]....
        /*09b4*/ 	.word	0x00002c00


	//   ....[2]....
        /*09b8*/ 	.word	0x00002c60


	//   ....[3]....
        /*09bc*/ 	.word	0x00003d70


	//   ....[4]....
        /*09c0*/ 	.word	0x00004dd0


	//   ....[5]....
        /*09c4*/ 	.word	0x00004e10


	//   ....[6]....
        /*09c8*/ 	.word	0x0000b530


	//----- nvinfo : EIATTR_MAX_THREADS
	.align		4
.L_50:
        /*09cc*/ 	.byte	0x04, 0x05
        /*09ce*/ 	.short	(.L_52 - .L_51)
.L_51:
        /*09d0*/ 	.word	0x00000100
        /*09d4*/ 	.word	0x00000001
        /*09d8*/ 	.word	0x00000001


	//----- nvinfo : EIATTR_CRS_STACK_SIZE
	.align		4
.L_52:
        /*09dc*/ 	.byte	0x04, 0x1e
        /*09de*/ 	.short	(.L_54 - .L_53)
.L_53:
        /*09e0*/ 	.word	0x00000000


	//----- nvinfo : EIATTR_CBANK_PARAM_SIZE
	.align		4
.L_54:
        /*09e4*/ 	.byte	0x03, 0x19
        /*09e6*/ 	.short	0x0800


	//----- nvinfo : EIATTR_PARAM_CBANK
	.align		4
        /*09e8*/ 	.byte	0x04, 0x0a
        /*09ea*/ 	.short	(.L_56 - .L_55)
	.align		4
.L_55:
        /*09ec*/ 	.word	index@(.nv.constant0._ZN7cutlass13device_kernelINS_4gemm6kernel13GemmUniversalIN4cute5tupleIJiiiiEEENS1_10collective13CollectiveMmaINS1_35MainloopSm100TmaUmmaWarpSpecializedILi3ELi2ELi2ENS5_IJNS4_1CILi2EEENSA_ILi1EEESC_EEEEENS5_IJNSA_ILi256EEESF_NSA_ILi32EEEEEENS_12float_e4m3_tENS5_IJlSC_lEEESI_SJ_NS4_8TiledMMAINS4_8MMA_AtomIJNS4_10MMA_TraitsINS4_25SM100_MMA_F8F6F4_2x1SM_SSEJSI_SI_fSF_SF_NS4_17integral_constantINS4_4UMMA5MajorELSQ_0EEESR_NSO_INSP_7ScaleInELSS_0EEEST_EEEEEENS4_6LayoutINS5_IJSC_SC_SC_EEENS5_IJNSA_ILi0EEESY_SY_EEEEENS5_IJNS4_10UnderscoreES11_S11_EEEEENS4_18SM100_TMA_2SM_LOADENS4_14ComposedLayoutINS4_7SwizzleILi1ELi4ELi3EEENS4_18smem_ptr_flag_bitsILi8EEENSW_INS5_IJNSA_ILi8EEESG_EEENS5_IJSG_SC_EEEEEEEvNS4_8identityES14_S1E_vS1F_EENS_8epilogue10collective18CollectiveEpilogueINS1H_23Sm100TmaWarpSpecializedILi4ELi2ELi64ELb0ELb0EEEJNS5_IJNSA_ILi128EEESF_SG_EEENS5_IJNSW_IS1M_SC_EENSW_INSA_ILi64EEESC_EEEEESI_SJ_SI_SJ_NS1H_6fusion15FusionCallbacksIS1L_NS1S_17LinearCombinationISI_fSI_fLNS_15FloatRoundStyleE2EEES1N_S1R_JEEENS4_5SM1004TMEM4LOAD26SM100_TMEM_LOAD_32dp32b64xENS4_13SM90_TMA_LOADENS15_INS16_ILi2ELi4ELi3EEES19_NSW_INS5_IJS1A_S1P_EEENS5_IJS1P_SC_EEEEEEENS4_39AutoVectorizingCopyWithAssumedAlignmentILi128EEENS4_14SM90_TMA_STOREES27_S29_S29_EEEvvEEEEvNT_6ParamsE)
        /*09f0*/ 	.short	0x0380
        /*09f2*/ 	.short	0x0800


	//----- nvinfo : EIATTR_SW_WAR
	.align		4
.L_56:
        /*09f4*/ 	.byte	0x04, 0x36
        /*09f6*/ 	.short	(.L_58 - .L_57)
.L_57:
        /*09f8*/ 	.word	0x00000008
.L_58:


//--------------------- .nv.callgraph             --------------------------
	.section	.nv.callgraph,"",@"SHT_CUDA_CALLGRAPH"
	.align	4
	.sectionentsize	8
	.align		4
        /*0000*/ 	.word	0x00000000
	.align		4
        /*0004*/ 	.word	0xffffffff
	.align		4
        /*0008*/ 	.word	index@(_ZN7cutlass13device_kernelINS_4gemm6kernel13GemmUniversalIN4cute5tupleIJiiiiEEENS1_10collective13CollectiveMmaINS1_35MainloopSm100TmaUmmaWarpSpecializedILi3ELi2ELi2ENS5_IJNS4_1CILi2EEENSA_ILi1EEESC_EEEEENS5_IJNSA_ILi256EEESF_NSA_ILi32EEEEEENS_12float_e4m3_tENS5_IJlSC_lEEESI_SJ_NS4_8TiledMMAINS4_8MMA_AtomIJNS4_10MMA_TraitsINS4_25SM100_MMA_F8F6F4_2x1SM_SSEJSI_SI_fSF_SF_NS4_17integral_constantINS4_4UMMA5MajorELSQ_0EEESR_NSO_INSP_7ScaleInELSS_0EEEST_EEEEEENS4_6LayoutINS5_IJSC_SC_SC_EEENS5_IJNSA_ILi0EEESY_SY_EEEEENS5_IJNS4_10UnderscoreES11_S11_EEEEENS4_18SM100_TMA_2SM_LOADENS4_14ComposedLayoutINS4_7SwizzleILi1ELi4ELi3EEENS4_18smem_ptr_flag_bitsILi8EEENSW_INS5_IJNSA_ILi8EEESG_EEENS5_IJSG_SC_EEEEEEEvNS4_8identityES14_S1E_vS1F_EENS_8epilogue10collective18CollectiveEpilogueINS1H_23Sm100TmaWarpSpecializedILi4ELi2ELi64ELb0ELb0EEEJNS5_IJNSA_ILi128EEESF_SG_EEENS5_IJNSW_IS1M_SC_EENSW_INSA_ILi64EEESC_EEEEESI_SJ_SI_SJ_NS1H_6fusion15FusionCallbacksIS1L_NS1S_17LinearCombinationISI_fSI_fLNS_15FloatRoundStyleE2EEES1N_S1R_JEEENS4_5SM1004TMEM4LOAD26SM100_TMEM_LOAD_32dp32b64xENS4_13SM90_TMA_LOADENS15_INS16_ILi2ELi4ELi3EEES19_NSW_INS5_IJS1A_S1P_EEENS5_IJS1P_SC_EEEEEEENS4_39AutoVectorizingCopyWithAssumedAlignmentILi128EEENS4_14SM90_TMA_STOREES27_S29_S29_EEEvvEEEEvNT_6ParamsE)
	.align		4
        /*000c*/ 	.word	index@(__assertfail)
	.align		4
        /*0010*/ 	.word	0x00000000
	.align		4
        /*0014*/ 	.word	0xfffffffe
	.align		4
        /*0018*/ 	.word	0x00000000
	.align		4
        /*001c*/ 	.word	0xfffffffd
	.align		4
        /*0020*/ 	.word	0x00000000
	.align		4
        /*0024*/ 	.word	0xfffffffc


//--------------------- .nv.constant4             --------------------------
	.section	.nv.constant4,"a",@progbits
	.align	8
	.align		8
.nv.constant4:
        /*0000*/ 	.dword	__assertfail
	.align		8
        /*0008*/ 	.dword	__unnamed_1
	.align		8
        /*0010*/ 	.dword	__unnamed_2
	.align		8
        /*0018*/ 	.dword	__unnamed_3
	.align		8
        /*0020*/ 	.dword	_ZN39_INTERNAL_dc10e714_4_k_cu_8fb1b4c2_83824cuda3std3__45__cpo5beginE
	.align		8
        /*0028*/ 	.dword	_ZN39_INTERNAL_dc10e714_4_k_cu_8fb1b4c2_83824cuda3std3__45__cpo3endE
	.align		8
        /*0030*/ 	.dword	_ZN39_INTERNAL_dc10e714_4_k_cu_8fb1b4c2_83824cuda3std3__45__cpo6cbeginE
	.align		8
        /*0038*/ 	.dword	_ZN39_INTERNAL_dc10e714_4_k_cu_8fb1b4c2_83824cuda3std3__45__cpo4cendE
	.align		8
        /*0040*/ 	.dword	_ZN39_INTERNAL_dc10e714_4_k_cu_8fb1b4c2_83824cuda3std3__441_GLOBAL__N__dc10e714_4_k_cu_8fb1b4c2_83826ignoreE
	.align		8
        /*0048*/ 	.dword	_ZN39_INTERNAL_dc10e714_4_k_cu_8fb1b4c2_83824cuda3std3__419piecewise_constructE
	.align		8
        /*0050*/ 	.dword	_ZN39_INTERNAL_dc10e714_4_k_cu_8fb1b4c2_83824cuda3std3__48in_placeE
	.align		8
        /*0058*/ 	.dword	_ZN39_INTERNAL_dc10e714_4_k_cu_8fb1b4c2_83824cuda3std6ranges3__45__cpo4swapE
	.align		8
        /*0060*/ 	.dword	_ZN39_INTERNAL_dc10e714_4_k_cu_8fb1b4c2_83824cuda3std6ranges3__45__cpo9iter_moveE
	.align		8
        /*0068*/ 	.dword	_ZN39_INTERNAL_dc10e714_4_k_cu_8fb1b4c2_83824cute7productE
	.align		8
        /*0070*/ 	.dword	_ZN39_INTERNAL_dc10e714_4_k_cu_8fb1b4c2_83824cute1_E
	.align		8
        /*0078*/ 	.dword	$str$25
	.align		8
        /*0080*/ 	.dword	$str$26
	.align		8
        /*0088*/ 	.dword	$str$27
	.align		8
        /*0090*/ 	.dword	$str$28


//--------------------- .text._ZN7cutlass13device_kernelINS_4gemm6kernel13GemmUniversalIN4cute5tupleIJiiiiEEENS1_10collective13CollectiveMmaINS1_35MainloopSm100TmaUmmaWarpSpecializedILi3ELi2ELi2ENS5_IJNS4_1CILi2EEENSA_ILi1EEESC_EEEEENS5_IJNSA_ILi256EEESF_NSA_ILi32EEEEEENS_12float_e4m3_tENS5_IJlSC_lEEESI_SJ_NS4_8TiledMMAINS4_8MMA_AtomIJNS4_10MMA_TraitsINS4_25SM100_MMA_F8F6F4_2x1SM_SSEJSI_SI_fSF_SF_NS4_17integral_constantINS4_4UMMA5MajorELSQ_0EEESR_NSO_INSP_7ScaleInELSS_0EEEST_EEEEEENS4_6LayoutINS5_IJSC_SC_SC_EEENS5_IJNSA_ILi0EEESY_SY_EEEEENS5_IJNS4_10UnderscoreES11_S11_EEEEENS4_18SM100_TMA_2SM_LOADENS4_14ComposedLayoutINS4_7SwizzleILi1ELi4ELi3EEENS4_18smem_ptr_flag_bitsILi8EEENSW_INS5_IJNSA_ILi8EEESG_EEENS5_IJSG_SC_EEEEEEEvNS4_8identityES14_S1E_vS1F_EENS_8epilogue10collective18CollectiveEpilogueINS1H_23Sm100TmaWarpSpecializedILi4ELi2ELi64ELb0ELb0EEEJNS5_IJNSA_ILi128EEESF_SG_EEENS5_IJNSW_IS1M_SC_EENSW_INSA_ILi64EEESC_EEEEESI_SJ_SI_SJ_NS1H_6fusion15FusionCallbacksIS1L_NS1S_17LinearCombinationISI_fSI_fLNS_15FloatRoundStyleE2EEES1N_S1R_JEEENS4_5SM1004TMEM4LOAD26SM100_TMEM_LOAD_32dp32b64xENS4_13SM90_TMA_LOADENS15_INS16_ILi2ELi4ELi3EEES19_NSW_INS5_IJS1A_S1P_EEENS5_IJS1P_SC_EEEEEEENS4_39AutoVectorizingCopyWithAssumedAlignmentILi128EEENS4_14SM90_TMA_STOREES27_S29_S29_EEEvvEEEEvNT_6ParamsE --------------------------
	.section	.text._ZN7cutlass13device_kernelINS_4gemm6kernel13GemmUniversalIN4cute5tupleIJiiiiEEENS1_10collective13CollectiveMmaINS1_35MainloopSm100TmaUmmaWarpSpecializedILi3ELi2ELi2ENS5_IJNS4_1CILi2EEENSA_ILi1EEESC_EEEEENS5_IJNSA_ILi256EEESF_NSA_ILi32EEEEEENS_12float_e4m3_tENS5_IJlSC_lEEESI_SJ_NS4_8TiledMMAINS4_8MMA_AtomIJNS4_10MMA_TraitsINS4_25SM100_MMA_F8F6F4_2x1SM_SSEJSI_SI_fSF_SF_NS4_17integral_constantINS4_4UMMA5MajorELSQ_0EEESR_NSO_INSP_7ScaleInELSS_0EEEST_EEEEEENS4_6LayoutINS5_IJSC_SC_SC_EEENS5_IJNSA_ILi0EEESY_SY_EEEEENS5_IJNS4_10UnderscoreES11_S11_EEEEENS4_18SM100_TMA_2SM_LOADENS4_14ComposedLayoutINS4_7SwizzleILi1ELi4ELi3EEENS4_18smem_ptr_flag_bitsILi8EEENSW_INS5_IJNSA_ILi8EEESG_EEENS5_IJSG_SC_EEEEEEEvNS4_8identityES14_S1E_vS1F_EENS_8epilogue10collective18CollectiveEpilogueINS1H_23Sm100TmaWarpSpecializedILi4ELi2ELi64ELb0ELb0EEEJNS5_IJNSA_ILi128EEESF_SG_EEENS5_IJNSW_IS1M_SC_EENSW_INSA_ILi64EEESC_EEEEESI_SJ_SI_SJ_NS1H_6fusion15FusionCallbacksIS1L_NS1S_17LinearCombinationISI_fSI_fLNS_15FloatRoundStyleE2EEES1N_S1R_JEEENS4_5SM1004TMEM4LOAD26SM100_TMEM_LOAD_32dp32b64xENS4_13SM90_TMA_LOADENS15_INS16_ILi2ELi4ELi3EEES19_NSW_INS5_IJS1A_S1P_EEENS5_IJS1P_SC_EEEEEEENS4_39AutoVectorizingCopyWithAssumedAlignmentILi128EEENS4_14SM90_TMA_STOREES27_S29_S29_EEEvvEEEEvNT_6ParamsE,"ax",@progbits
	.align	128
.text._ZN7cutlass13device_kernelINS_4gemm6kernel13GemmUniversalIN4cute5tupleIJiiiiEEENS1_10collective13CollectiveMmaINS1_35MainloopSm100TmaUmmaWarpSpecializedILi3ELi2ELi2ENS5_IJNS4_1CILi2EEENSA_ILi1EEESC_EEEEENS5_IJNSA_ILi256EEESF_NSA_ILi32EEEEEENS_12float_e4m3_tENS5_IJlSC_lEEESI_SJ_NS4_8TiledMMAINS4_8MMA_AtomIJNS4_10MMA_TraitsINS4_25SM100_MMA_F8F6F4_2x1SM_SSEJSI_SI_fSF_SF_NS4_17integral_constantINS4_4UMMA5MajorELSQ_0EEESR_NSO_INSP_7ScaleInELSS_0EEEST_EEEEEENS4_6LayoutINS5_IJSC_SC_SC_EEENS5_IJNSA_ILi0EEESY_SY_EEEEENS5_IJNS4_10UnderscoreES11_S11_EEEEENS4_18SM100_TMA_2SM_LOADENS4_14ComposedLayoutINS4_7SwizzleILi1ELi4ELi3EEENS4_18smem_ptr_flag_bitsILi8EEENSW_INS5_IJNSA_ILi8EEESG_EEENS5_IJSG_SC_EEEEEEEvNS4_8identityES14_S1E_vS1F_EENS_8epilogue10collective18CollectiveEpilogueINS1H_23Sm100TmaWarpSpecializedILi4ELi2ELi64ELb0ELb0EEEJNS5_IJNSA_ILi128EEESF_SG_EEENS5_IJNSW_IS1M_SC_EENSW_INSA_ILi64EEESC_EEEEESI_SJ_SI_SJ_NS1H_6fusion15FusionCallbacksIS1L_NS1S_17LinearCombinationISI_fSI_fLNS_15FloatRoundStyleE2EEES1N_S1R_JEEENS4_5SM1004TMEM4LOAD26SM100_TMEM_LOAD_32dp32b64xENS4_13SM90_TMA_LOADENS15_INS16_ILi2ELi4ELi3EEES19_NSW_INS5_IJS1A_S1P_EEENS5_IJS1P_SC_EEEEEEENS4_39AutoVectorizingCopyWithAssumedAlignmentILi128EEENS4_14SM90_TMA_STOREES27_S29_S29_EEEvvEEEEvNT_6ParamsE:
        .type           _ZN7cutlass13device_kernelINS_4gemm6kernel13GemmUniversalIN4cute5tupleIJiiiiEEENS1_10collective13CollectiveMmaINS1_35MainloopSm100TmaUmmaWarpSpecializedILi3ELi2ELi2ENS5_IJNS4_1CILi2EEENSA_ILi1EEESC_EEEEENS5_IJNSA_ILi256EEESF_NSA_ILi32EEEEEENS_12float_e4m3_tENS5_IJlSC_lEEESI_SJ_NS4_8TiledMMAINS4_8MMA_AtomIJNS4_10MMA_TraitsINS4_25SM100_MMA_F8F6F4_2x1SM_SSEJSI_SI_fSF_SF_NS4_17integral_constantINS4_4UMMA5MajorELSQ_0EEESR_NSO_INSP_7ScaleInELSS_0EEEST_EEEEEENS4_6LayoutINS5_IJSC_SC_SC_EEENS5_IJNSA_ILi0EEESY_SY_EEEEENS5_IJNS4_10UnderscoreES11_S11_EEEEENS4_18SM100_TMA_2SM_LOADENS4_14ComposedLayoutINS4_7SwizzleILi1ELi4ELi3EEENS4_18smem_ptr_flag_bitsILi8EEENSW_INS5_IJNSA_ILi8EEESG_EEENS5_IJSG_SC_EEEEEEEvNS4_8identityES14_S1E_vS1F_EENS_8epilogue10collective18CollectiveEpilogueINS1H_23Sm100TmaWarpSpecializedILi4ELi2ELi64ELb0ELb0EEEJNS5_IJNSA_ILi128EEESF_SG_EEENS5_IJNSW_IS1M_SC_EENSW_INSA_ILi64EEESC_EEEEESI_SJ_SI_SJ_NS1H_6fusion15FusionCallbacksIS1L_NS1S_17LinearCombinationISI_fSI_fLNS_15FloatRoundStyleE2EEES1N_S1R_JEEENS4_5SM1004TMEM4LOAD26SM100_TMEM_LOAD_32dp32b64xENS4_13SM90_TMA_LOADENS15_INS16_ILi2ELi4ELi3EEES19_NSW_INS5_IJS1A_S1P_EEENS5_IJS1P_SC_EEEEEEENS4_39AutoVectorizingCopyWithAssumedAlignmentILi128EEENS4_14SM90_TMA_STOREES27_S29_S29_EEEvvEEEEvNT_6ParamsE,@function
        .size           _ZN7cutlass13device_kernelINS_4gemm6kernel13GemmUniversalIN4cute5tupleIJiiiiEEENS1_10collective13CollectiveMmaINS1_35MainloopSm100TmaUmmaWarpSpecializedILi3ELi2ELi2ENS5_IJNS4_1CILi2EEENSA_ILi1EEESC_EEEEENS5_IJNSA_ILi256EEESF_NSA_ILi32EEEEEENS_12float_e4m3_tENS5_IJlSC_lEEESI_SJ_NS4_8TiledMMAINS4_8MMA_AtomIJNS4_10MMA_TraitsINS4_25SM100_MMA_F8F6F4_2x1SM_SSEJSI_SI_fSF_SF_NS4_17integral_constantINS4_4UMMA5MajorELSQ_0EEESR_NSO_INSP_7ScaleInELSS_0EEEST_EEEEEENS4_6LayoutINS5_IJSC_SC_SC_EEENS5_IJNSA_ILi0EEESY_SY_EEEEENS5_IJNS4_10UnderscoreES11_S11_EEEEENS4_18SM100_TMA_2SM_LOADENS4_14ComposedLayoutINS4_7SwizzleILi1ELi4ELi3EEENS4_18smem_ptr_flag_bitsILi8EEENSW_INS5_IJNSA_ILi8EEESG_EEENS5_IJSG_SC_EEEEEEEvNS4_8identityES14_S1E_vS1F_EENS_8epilogue10collective18CollectiveEpilogueINS1H_23Sm100TmaWarpSpecializedILi4ELi2ELi64ELb0ELb0EEEJNS5_IJNSA_ILi128EEESF_SG_EEENS5_IJNSW_IS1M_SC_EENSW_INSA_ILi64EEESC_EEEEESI_SJ_SI_SJ_NS1H_6fusion15FusionCallbacksIS1L_NS1S_17LinearCombinationISI_fSI_fLNS_15FloatRoundStyleE2EEES1N_S1R_JEEENS4_5SM1004TMEM4LOAD26SM100_TMEM_LOAD_32dp32b64xENS4_13SM90_TMA_LOADENS15_INS16_ILi2ELi4ELi3EEES19_NSW_INS5_IJS1A_S1P_EEENS5_IJS1P_SC_EEEEEEENS4_39AutoVectorizingCopyWithAssumedAlignmentILi128EEENS4_14SM90_TMA_STOREES27_S29_S29_EEEvvEEEEvNT_6ParamsE,(.L_x_185 - _ZN7cutlass13device_kernelINS_4gemm6kernel13GemmUniversalIN4cute5tupleIJiiiiEEENS1_10collective13CollectiveMmaINS1_35MainloopSm100TmaUmmaWarpSpecializedILi3ELi2ELi2ENS5_IJNS4_1CILi2EEENSA_ILi1EEESC_EEEEENS5_IJNSA_ILi256EEESF_NSA_ILi32EEEEEENS_12float_e4m3_tENS5_IJlSC_lEEESI_SJ_NS4_8TiledMMAINS4_8MMA_AtomIJNS4_10MMA_TraitsINS4_25SM100_MMA_F8F6F4_2x1SM_SSEJSI_SI_fSF_SF_NS4_17integral_constantINS4_4UMMA5MajorELSQ_0EEESR_NSO_INSP_7ScaleInELSS_0EEEST_EEEEEENS4_6LayoutINS5_IJSC_SC_SC_EEENS5_IJNSA_ILi0EEESY_SY_EEEEENS5_IJNS4_10UnderscoreES11_S11_EEEEENS4_18SM100_TMA_2SM_LOADENS4_14ComposedLayoutINS4_7SwizzleILi1ELi4ELi3EEENS4_18smem_ptr_flag_bitsILi8EEENSW_INS5_IJNSA_ILi8EEESG_EEENS5_IJSG_SC_EEEEEEEvNS4_8identityES14_S1E_vS1F_EENS_8epilogue10collective18CollectiveEpilogueINS1H_23Sm100TmaWarpSpecializedILi4ELi2ELi64ELb0ELb0EEEJNS5_IJNSA_ILi128EEESF_SG_EEENS5_IJNSW_IS1M_SC_EENSW_INSA_ILi64EEESC_EEEEESI_SJ_SI_SJ_NS1H_6fusion15FusionCallbacksIS1L_NS1S_17LinearCombinationISI_fSI_fLNS_15FloatRoundStyleE2EEES1N_S1R_JEEENS4_5SM1004TMEM4LOAD26SM100_TMEM_LOAD_32dp32b64xENS4_13SM90_TMA_LOADENS15_INS16_ILi2ELi4ELi3EEES19_NSW_INS5_IJS1A_S1P_EEENS5_IJS1P_SC_EEEEEEENS4_39AutoVectorizingCopyWithAssumedAlignmentILi128EEENS4_14SM90_TMA_STOREES27_S29_S29_EEEvvEEEEvNT_6ParamsE)
        .other          _ZN7cutlass13device_kernelINS_4gemm6kernel13GemmUniversalIN4cute5tupleIJiiiiEEENS1_10collective13CollectiveMmaINS1_35MainloopSm100TmaUmmaWarpSpecializedILi3ELi2ELi2ENS5_IJNS4_1CILi2EEENSA_ILi1EEESC_EEEEENS5_IJNSA_ILi256EEESF_NSA_ILi32EEEEEENS_12float_e4m3_tENS5_IJlSC_lEEESI_SJ_NS4_8TiledMMAINS4_8MMA_AtomIJNS4_10MMA_TraitsINS4_25SM100_MMA_F8F6F4_2x1SM_SSEJSI_SI_fSF_SF_NS4_17integral_constantINS4_4UMMA5MajorELSQ_0EEESR_NSO_INSP_7ScaleInELSS_0EEEST_EEEEEENS4_6LayoutINS5_IJSC_SC_SC_EEENS5_IJNSA_ILi0EEESY_SY_EEEEENS5_IJNS4_10UnderscoreES11_S11_EEEEENS4_18SM100_TMA_2SM_LOADENS4_14ComposedLayoutINS4_7SwizzleILi1ELi4ELi3EEENS4_18smem_ptr_flag_bitsILi8EEENSW_INS5_IJNSA_ILi8EEESG_EEENS5_IJSG_SC_EEEEEEEvNS4_8identityES14_S1E_vS1F_EENS_8epilogue10collective18CollectiveEpilogueINS1H_23Sm100TmaWarpSpecializedILi4ELi2ELi64ELb0ELb0EEEJNS5_IJNSA_ILi128EEESF_SG_EEENS5_IJNSW_IS1M_SC_EENSW_INSA_ILi64EEESC_EEEEESI_SJ_SI_SJ_NS1H_6fusion15FusionCallbacksIS1L_NS1S_17LinearCombinationISI_fSI_fLNS_15FloatRoundStyleE2EEES1N_S1R_JEEENS4_5SM1004TMEM4LOAD26SM100_TMEM_LOAD_32dp32b64xENS4_13SM90_TMA_LOADENS15_INS16_ILi2ELi4ELi3EEES19_NSW_INS5_IJS1A_S1P_EEENS5_IJS1P_SC_EEEEEEENS4_39AutoVectorizingCopyWithAssumedAlignmentILi128EEENS4_14SM90_TMA_STOREES27_S29_S29_EEEvvEEEEvNT_6ParamsE,@"STO_CUDA_ENTRY STV_DEFAULT"
_ZN7cutlass13device_kernelINS_4gemm6kernel13GemmUniversalIN4cute5tupleIJiiiiEEENS1_10collective13CollectiveMmaINS1_35MainloopSm100TmaUmmaWarpSpecializedILi3ELi2ELi2ENS5_IJNS4_1CILi2EEENSA_ILi1EEESC_EEEEENS5_IJNSA_ILi256EEESF_NSA_ILi32EEEEEENS_12float_e4m3_tENS5_IJlSC_lEEESI_SJ_NS4_8TiledMMAINS4_8MMA_AtomIJNS4_10MMA_TraitsINS4_25SM100_MMA_F8F6F4_2x1SM_SSEJSI_SI_fSF_SF_NS4_17integral_constantINS4_4UMMA5MajorELSQ_0EEESR_NSO_INSP_7ScaleInELSS_0EEEST_EEEEEENS4_6LayoutINS5_IJSC_SC_SC_EEENS5_IJNSA_ILi0EEESY_SY_EEEEENS5_IJNS4_10UnderscoreES11_S11_EEEEENS4_18SM100_TMA_2SM_LOADENS4_14ComposedLayoutINS4_7SwizzleILi1ELi4ELi3EEENS4_18smem_ptr_flag_bitsILi8EEENSW_INS5_IJNSA_ILi8EEESG_EEENS5_IJSG_SC_EEEEEEEvNS4_8identityES14_S1E_vS1F_EENS_8epilogue10collective18CollectiveEpilogueINS1H_23Sm100TmaWarpSpecializedILi4ELi2ELi64ELb0ELb0EEEJNS5_IJNSA_ILi128EEESF_SG_EEENS5_IJNSW_IS1M_SC_EENSW_INSA_ILi64EEESC_EEEEESI_SJ_SI_SJ_NS1H_6fusion15FusionCallbacksIS1L_NS1S_17LinearCombinationISI_fSI_fLNS_15FloatRoundStyleE2EEES1N_S1R_JEEENS4_5SM1004TMEM4LOAD26SM100_TMEM_LOAD_32dp32b64xENS4_13SM90_TMA_LOADENS15_INS16_ILi2ELi4ELi3EEES19_NSW_INS5_IJS1A_S1P_EEENS5_IJS1P_SC_EEEEEEENS4_39AutoVectorizingCopyWithAssumedAlignmentILi128EEENS4_14SM90_TMA_STOREES27_S29_S29_EEEvvEEEEvNT_6ParamsE:
[----:B------:R-:W1:Y:S01]  /*0000*/  LDC R1, c[0x0][0x37c] ;  /* 0x0000df00ff017b82 */ /* 0x000e620000000800 */
[----:B------:R-:W2:Y:S01]  /*0010*/  S2R R185, SR_TID.X ;  /* 0x0000000000b97919 */ /* 0x000ea20000002100 */
[----:B------:R-:W3:Y:S06]  /*0020*/  LDCU.64 UR6, c[0x0][0x890] ;  /* 0x00011200ff0677ac */ /* 0x000eec0008000a00 */
[----:B------:R-:W4:Y:S01]  /*0030*/  S2UR UR37, SR_CgaCtaId ;  /* 0x00000000002579c3 */ /* 0x000f220000008800 */
[----:B------:R-:W-:Y:S02]  /*0040*/  PRMT R171, RZ, 0x7610, R171 ;  /* 0x00007610ffab7816 */ /* 0x000fe400000000ab */
[----:B------:R-:W-:Y:S01]  /*0050*/  ELECT P1, URZ, PT ;  /* 0x0000000000ff782f */ /* 0x000fe20003820000 */
[----:B------:R-:W1:Y:S01]  /*0060*/  LDCU.64 UR46, c[0x0][0x358] ;  /* 0x00006b00ff2e77ac */ /* 0x000e620008000a00 */
[----:B---3--:R-:W-:-:S04]  /*0070*/  UISETP.NE.U32.AND UP0, UPT, UR6, URZ, UPT ;  /* 0x000000ff0600728c */ /* 0x008fc8000bf05070 */
[----:B------:R-:W-:Y:S02]  /*0080*/  UISETP.NE.AND.EX UP0, UPT, UR7, URZ, UPT, UP0 ;  /* 0x000000ff0700728c */ /* 0x000fe4000bf05300 */
[----:B----4-:R-:W-:Y:S02]  /*0090*/  ULOP3.LUT UR5, UR37, 0x1, URZ, 0xc0, !UPT ;  /* 0x0000000125057892 */ /* 0x010fe4000f8ec0ff */
[----:B------:R-:W-:Y:S01]  /*00a0*/  ULOP3.LUT UR4, UR37, 0x1, URZ, 0x3c, !UPT ;  /* 0x0000000125047892 */ /* 0x000fe2000f8e3cff */
[----:B--2---:R-:W-:-:S05]  /*00b0*/  SHF.R.U32.HI R173, RZ, 0x5, R185 ;  /* 0x00000005ffad7819 */ /* 0x004fca00000116b9 */
[----:B------:R-:W2:Y:S02]  /*00c0*/  SHFL.IDX PT, R0, R173, RZ, 0x1f ;  /* 0x00001fffad007589 */ /* 0x000ea400000e0000 */
[----:B--2---:R-:W-:Y:S01]  /*00d0*/  R2UR UR10, R0 ;  /* 0x00000000000a72ca */ /* 0x004fe200000e0000 */
[----:B-1----:R-:W-:-:S14]  /*00e0*/  BRA.U UP0, `(.L_x_0) ;  /* 0x00000001002c7547 */ /* 0x002fdc000b800000 */
[----:B------:R-:W1:Y:S02]  /*00f0*/  LDCU.64 UR8, c[0x0][0x888] ;  /* 0x00011100ff0877ac */ /* 0x000e640008000a00 */
[----:B-1----:R-:W-:-:S04]  /*0100*/  UISETP.NE.U32.AND UP0, UPT, UR8, URZ, UPT ;  /* 0x000000ff0800728c */ /* 0x002fc8000bf05070 */
[----:B------:R-:W-:-:S09]  /*0110*/  UISETP.NE.AND.EX UP0, UPT, UR9, URZ, UPT, UP0 ;  /* 0x000000ff0900728c */ /* 0x000fd2000bf05300 */
[----:B------:R-:W-:Y:S05]  /*0120*/  BRA.U !UP0, `(.L_x_1) ;  /* 0x0000000108107547 */ /* 0x000fea000b800000 */
[----:B------:R-:W1:Y:S02]  /*0130*/  LDC.64 R2, c[0x0][0x888] ;  /* 0x00022200ff027b82 */ /* 0x000e640000000a00 */
[----:B-1----:R1:W5:Y:S01]  /*0140*/  LDG.E R81, desc[UR46][R2.64] ;  /* 0x0000002e02517981 */ /* 0x002362000c1e1900 */
[----:B------:R-:W-:Y:S01]  /*0150*/  HFMA2 R171, -RZ, RZ, 0, 5.9604644775390625e-08 ;  /* 0x00000001ffab7431 */ /* 0x000fe200000001ff */
[----:B------:R-:W-:Y:S05]  /*0160*/  BRA `(.L_x_0) ;  /* 0x00000000000c7947 */ /* 0x000fea0003800000 */
.L_x_1:
[----:B------:R-:W1:Y:S01]  /*0170*/  LDCU UR8, c[0x0][0x880] ;  /* 0x00011000ff0877ac */ /* 0x000e620008000800 */
[----:B------:R-:W-:Y:S01]  /*0180*/  HFMA2 R171, -RZ, RZ, 0, 5.9604644775390625e-08 ;  /* 0x00000001ffab7431 */ /* 0x000fe200000001ff */
[----:B-1----:R-:W-:-:S07]  /*0190*/  MOV R81, UR8 ;  /* 0x0000000800517c02 */ /* 0x002fce0008000f00 */
.L_x_0:
[----:B------:R-:W2:Y:S02]  /*01a0*/  LDCU.64 UR8, c[0x0][0x8b0] ;  /* 0x00011600ff0877ac */ /* 0x000ea40008000a00 */
[----:B--2---:R-:W-:-:S04]  /*01b0*/  UISETP.NE.U32.AND UP0, UPT, UR8, URZ, UPT ;  /* 0x000000ff0800728c */ /* 0x004fc8000bf05070 */
[----:B------:R-:W-:-:S09]  /*01c0*/  UISETP.NE.AND.EX UP0, UPT, UR9, URZ, UPT, UP0 ;  /* 0x000000ff0900728c */ /* 0x000fd2000bf05300 */
[----:B------:R-:W-:Y:S05]  /*01d0*/  BRA.U UP0, `(.L_x_2) ;  /* 0x0000000100247547 */ /* 0x000fea000b800000 */
[----:B------:R-:W2:Y:S02]  /*01e0*/  LDCU.64 UR8, c[0x0][0x8a8] ;  /* 0x00011500ff0877ac */ /* 0x000ea40008000a00 */
[----:B--2---:R-:W-:-:S04]  /*01f0*/  UISETP.NE.U32.AND UP0, UPT, UR8, URZ, UPT ;  /* 0x000000ff0800728c */ /* 0x004fc8000bf05070 */
[----:B------:R-:W-:-:S09]  /*0200*/  UISETP.NE.AND.EX UP0, UPT, UR9, URZ, UPT, UP0 ;  /* 0x000000ff0900728c */ /* 0x000fd2000bf05300 */
[----:B------:R-:W-:Y:S05]  /*0210*/  BRA.U !UP0, `(.L_x_3) ;  /* 0x00000001080c7547 */ /* 0x000fea000b800000 */
[----:B------:R-:W2:Y:S02]  /*0220*/  LDC.64 R78, c[0x0][0x8a8] ;  /* 0x00022a00ff4e7b82 */ /* 0x000ea40000000a00 */
[----:B--2---:R2:W5:Y:S01]  /*0230*/  LDG.E R78, desc[UR46][R78.64] ;  /* 0x0000002e4e4e7981 */ /* 0x004562000c1e1900 */
[----:B------:R-:W-:Y:S05]  /*0240*/  BRA `(.L_x_2) ;  /* 0x0000000000087947 */ /* 0x000fea0003800000 */
.L_x_3:
[----:B------:R-:W2:Y:S02]  /*0250*/  LDCU UR8, c[0x0][0x8a0] ;  /* 0x00011400ff0877ac */ /* 0x000ea40008000800 */
[----:B--2---:R-:W-:Y:S02]  /*0260*/  MOV R78, UR8 ;  /* 0x00000008004e7c02 */ /* 0x004fe40008000f00 */
.L_x_2:
[----:B------:R-:W-:Y:S01]  /*0270*/  IMAD.U32 R0, RZ, RZ, UR10 ;  /* 0x0000000aff007e24 */ /* 0x000fe2000f8e00ff */
[----:B------:R-:W-:Y:S04]  /*0280*/  BSSY.RECONVERGENT B0, `(.L_x_4) ;  /* 0x000000c000007945 */ /* 0x000fe80003800200 */
[C---:B------:R-:W-:Y:S02]  /*0290*/  ISETP.NE.OR P2, PT, R0.reuse, 0x1, !P1 ;  /* 0x000000010000780c */ /* 0x040fe40004f45670 */
[----:B------:R-:W-:-:S11]  /*02a0*/  ISETP.NE.OR P0, PT, R0, 0x3, !P1 ;  /* 0x000000030000780c */ /* 0x000fd60004f05670 */
[----:B------:R-:W-:Y:S05]  /*02b0*/  @P2 BRA `(.L_x_5) ;  /* 0x0000000000202947 */ /* 0x000fea0003800000 */
[----:B------:R-:W3:Y:S02]  /*02c0*/  LDCU.64 UR8, c[0x0][0x348] ;  /* 0x00006900ff0877ac */ /* 0x000ee40008000a00 */
[----:B---3--:R-:W-:Y:S02]  /*02d0*/  UIADD3 UR12, UP1, UPT, UR8, 0x80, URZ ;  /* 0x00000080080c7890 */ /* 0x008fe4000ff3e0ff */
[----:B------:R-:W-:Y:S02]  /*02e0*/  UIADD3 UR8, UP0, UPT, UR8, 0x180, URZ ;  /* 0x0000018008087890 */ /* 0x000fe4000ff1e0ff */
[----:B------:R-:W-:Y:S02]  /*02f0*/  UIADD3.X UR13, UPT, UPT, URZ, UR9, URZ, UP1, !UPT ;  /* 0x00000009ff0d7290 */ /* 0x000fe40008ffe4ff */
[----:B------:R-:W-:-:S07]  /*0300*/  UIADD3.X UR9, UPT, UPT, URZ, UR9, URZ, UP0, !UPT ;  /* 0x00000009ff097290 */ /* 0x000fce00087fe4ff */
[----:B------:R3:W-:Y:S02]  /*0310*/  UTMACCTL.PF [UR12] ;  /* 0x000000000c0079b9 */ /* 0x0007e40008040000 */
[----:B------:R3:W-:Y:S02]  /*0320*/  UTMACCTL.PF [UR8] ;  /* 0x00000000080079b9 */ /* 0x0007e40008040000 */
[----:B---3--:R-:W-:Y:S01]  /*0330*/  NOP ;  /* 0x0000000000007918 */ /* 0x008fe20000000000 */
.L_x_5:
[----:B------:R-:W-:Y:S05]  /*0340*/  BSYNC.RECONVERGENT B0 ;  /* 0x0000000000007941 */ /* 0x000fea0003800200 */
.L_x_4:
[----:B------:R-:W-:Y:S04]  /*0350*/  BSSY.RECONVERGENT B0, `(.L_x_6) ;  /* 0x000000a000007945 */ /* 0x000fe80003800200 */
        /* <DEDUP_REMOVED lines=9> */
.L_x_7:
[----:B------:R-:W-:Y:S05]  /*03f0*/  BSYNC.RECONVERGENT B0 ;  /* 0x0000000000007941 */ /* 0x000fea0003800200 */
.L_x_6:
[----:B------:R-:W3:Y:S01]  /*0400*/  LDCU.64 UR8, c[0x0][0x888] ;  /* 0x00011100ff0877ac */ /* 0x000ee20008000a00 */
[----:B------:R-:W-:Y:S02]  /*0410*/  UISETP.EQ.U32.AND UP1, UPT, UR6, URZ, UPT ;  /* 0x000000ff0600728c */ /* 0x000fe4000bf22070 */
[----:B------:R-:W-:Y:S02]  /*0420*/  UPLOP3.LUT UP5, UPT, UPT, UPT, UPT, 0x80, 0x8 ;  /* 0x000000000008789c */ /* 0x000fe40003faf070 */
[----:B---3--:R-:W-:-:S04]  /*0430*/  UISETP.NE.U32.AND UP0, UPT, UR8, URZ, UPT ;  /* 0x000000ff0800728c */ /* 0x008fc8000bf05070 */
[----:B------:R-:W-:-:S04]  /*0440*/  UISETP.NE.AND.EX UP0, UPT, UR9, URZ, UPT, UP0 ;  /* 0x000000ff0900728c */ /* 0x000fc8000bf05300 */
[----:B------:R-:W-:-:S04]  /*0450*/  UISETP.EQ.OR.EX UP2, UPT, UR7, URZ, !UP0, UP1 ;  /* 0x000000ff0700728c */ /* 0x000fc8000c742710 */
[----:B------:R-:W-:-:S05]  /*0460*/  UP2UR UR50, UPR, URZ, 0x4 ;  /* 0x00000004ff327883 */ /* 0x000fca0008000000 */
[----:B------:R-:W-:Y:S07]  /*0470*/  BRA.U !UP2, `(.L_x_8) ;  /* 0x000000010a207547 */ /* 0x000fee000b800000 */
[----:B------:R-:W-:Y:S01]  /*0480*/  UISETP.NE.U32.AND UP2, UPT, UR6, URZ, UPT ;  /* 0x000000ff0600728c */ /* 0x000fe2000bf45070 */
[----:B-----5:R-:W-:Y:S01]  /*0490*/  FSETP.NEU.AND P0, PT, R81, RZ, PT ;  /* 0x000000ff5100720b */ /* 0x020fe20003f0d000 */
[----:B------:R-:W-:Y:S02]  /*04a0*/  USEL UR6, URZ, 0xffffffff, UP0 ;  /* 0xffffffffff067887 */ /* 0x000fe40008000000 */
[----:B------:R-:W-:-:S10]  /*04b0*/  UISETP.NE.AND.EX UP2, UPT, UR7, URZ, UPT, UP2 ;  /* 0x000000ff0700728c */ /* 0x000fd4000bf45320 */
[----:B------:R-:W-:Y:S01]  /*04c0*/  VOTEU.ANY UP1, P0 ;  /* 0x0000000000ff7886 */ /* 0x000fe20000020100 */
[----:B------:R-:W-:-:S04]  /*04d0*/  @!UP2 USEL UR6, URZ, 0xffffffff, UP1 ;  /* 0xffffffffff06a887 */ /* 0x000fc80008800000 */
[----:B------:R-:W-:-:S04]  /*04e0*/  ULOP3.LUT UR6, UR6, 0x1, URZ, 0xc0, !UPT ;  /* 0x0000000106067892 */ /* 0x000fc8000f8ec0ff */
[----:B------:R-:W-:-:S11]  /*04f0*/  UISETP.NE.U32.AND UP5, UPT, UR6, 0x1, UPT ;  /* 0x000000010600788c */ /* 0x000fd6000bfa5070 */
.L_x_8:
[----:B------:R-:W3:Y:S01]  /*0500*/  SHFL.IDX PT, R0, R173, RZ, 0x1f ;  /* 0x00001fffad007589 */ /* 0x000ee200000e0000 */
[----:B------:R-:W-:-:S04]  /*0510*/  UISETP.NE.AND UP1, UPT, UR10, 0x2, UPT ;  /* 0x000000020a00788c */ /* 0x000fc8000bf25270 */
[----:B------:R-:W-:Y:S02]  /*0520*/  UISETP.EQ.AND UP2, UPT, UR5, URZ, !UP1 ;  /* 0x000000ff0500728c */ /* 0x000fe4000cf42270 */
[----:B------:R-:W-:-:S04]  /*0530*/  USEL UR6, URZ, 0x1, UP1 ;  /* 0x00000001ff067887 */ /* 0x000fc80008800000 */
[----:B------:R-:W-:Y:S02]  /*0540*/  PLOP3.LUT P5, PT, P1, PT, UP2, 0x80, 0x8 ;  /* 0x000000000008781c */ /* 0x000fe40000faf028 */
[----:B---3--:R-:W-:-:S13]  /*0550*/  ISETP.NE.AND P0, PT, R0, RZ, PT ;  /* 0x000000ff0000720c */ /* 0x008fda0003f05270 */
[----:B------:R-:W-:Y:S05]  /*0560*/  @P0 BRA `(.L_x_9) ;  /* 0x00000000003c0947 */ /* 0x000fea0003800000 */
[----:B------:R-:W-:Y:S01]  /*0570*/  UMOV UR8, 0x400 ;  /* 0x0000040000087882 */ /* 0x000fe20000000000 */
[----:B------:R-:W-:Y:S01]  /*0580*/  UMOV UR7, 0x1 ;  /* 0x0000000100077882 */ /* 0x000fe20000000000 */
[----:B------:R-:W-:Y:S02]  /*0590*/  ULEA UR8, UR37, UR8, 0x18 ;  /* 0x0000000825087291 */ /* 0x000fe4000f8ec0ff */
[----:B------:R-:W-:-:S04]  /*05a0*/  UIADD3 UR12, UPT, UPT, -UR7, 0x100000, URZ ;  /* 0x00100000070c7890 */ /* 0x000fc8000fffe1ff */
[----:B------:R-:W-:Y:S02]  /*05b0*/  USHF.L.U32 UR13, UR12, 0xb, URZ ;  /* 0x0000000b0c0d7899 */ /* 0x000fe400080006ff */
[----:B------:R-:W-:Y:S01]  /*05c0*/  USHF.L.U32 UR12, UR12, 0x1, URZ ;  /* 0x000000010c0c7899 */ /* 0x000fe200080006ff */
[----:B------:R-:W-:Y:S01]  /*05d0*/  ELECT P0, URZ, PT ;  /* 0x0000000000ff782f */ /* 0x000fe20003800000 */
[----:B------:R-:W3:Y:S10]  /*05e0*/  FENCE.VIEW.ASYNC.S ;  /* 0x00000000000073c6 */ /* 0x000ef40000000000 */
[----:B---3--:R3:W4:Y:S01]  /*05f0*/  SYNCS.EXCH.64 URZ, [UR8], UR12 ;  /* 0x0000000c08ff75b2 */ /* 0x0087220008000100 */
[----:B------:R3:W1:Y:S01]  /*0600*/  SYNCS.EXCH.64 URZ, [UR8+0x18], UR12 ;  /* 0x0000180c08ff75b2 */ /* 0x0006620008000100 */
[----:B------:R3:W1:Y:S01]  /*0610*/  SYNCS.EXCH.64 URZ, [UR8+0x8], UR12 ;  /* 0x0000080c08ff75b2 */ /* 0x0006620008000100 */
[----:B------:R3:W1:Y:S01]  /*0620*/  SYNCS.EXCH.64 URZ, [UR8+0x20], UR12 ;  /* 0x0000200c08ff75b2 */ /* 0x0006620008000100 */
[----:B------:R3:W1:Y:S01]  /*0630*/  SYNCS.EXCH.64 URZ, [UR8+0x10], UR12 ;  /* 0x0000100c08ff75b2 */ /* 0x0006620008000100 */
[----:B------:R3:W1:Y:S01]  /*0640*/  SYNCS.EXCH.64 URZ, [UR8+0x28], UR12 ;  /* 0x0000280c08ff75b2 */ /* 0x0006620008000100 */
[----:B------:R-:W-:Y:S01]  /*0650*/  NOP ;  /* 0x0000000000007918 */ /* 0x000fe20000000000 */
.L_x_9:
[----:B------:R-:W2:Y:S01]  /*0660*/  SHFL.IDX PT, R0, R173, RZ, 0x1f ;  /* 0x00001fffad007589 */ /* 0x000ea200000e0000 */
[----:B------:R-:W-:Y:S01]  /*0670*/  NOP ;  /* 0x0000000000007918 */ /* 0x000fe20000000000 */
[----:B--2---:R-:W-:-:S13]  /*0680*/  ISETP.NE.AND P0, PT, R0, 0x1, PT ;  /* 0x000000010000780c */ /* 0x004fda0003f05270 */
[----:B------:R-:W-:Y:S05]  /*0690*/  @P0 BRA `(.L_x_10) ;  /* 0x0000000000540947 */ /* 0x000fea0003800000 */
[----:B------:R-:W-:Y:S01]  /*06a0*/  UMOV UR9, 0x400 ;  /* 0x0000040000097882 */ /* 0x000fe20000000000 */
[----:B---3--:R-:W-:Y:S01]  /*06b0*/  UMOV UR8, 0x20 ;  /* 0x0000002000087882 */ /* 0x008fe20000000000 */
[----:B------:R-:W-:Y:S01]  /*06c0*/  UMOV UR7, 0x80 ;  /* 0x0000008000077882 */ /* 0x000fe20000000000 */
[----:B------:R-:W-:Y:S02]  /*06d0*/  ULEA UR9, UR37, UR9, 0x18 ;  /* 0x0000000925097291 */ /* 0x000fe4000f8ec0ff */
[----:B------:R-:W-:-:S04]  /*06e0*/  UIADD3 UR12, UPT, UPT, -UR8, 0x100000, URZ ;  /* 0x00100000080c7890 */ /* 0x000fc8000fffe1ff */
[----:B------:R-:W-:Y:S02]  /*06f0*/  USHF.L.U32 UR13, UR12, 0xb, URZ ;  /* 0x0000000b0c0d7899 */ /* 0x000fe400080006ff */
[----:B------:R-:W-:Y:S02]  /*0700*/  USHF.L.U32 UR12, UR12, 0x1, URZ ;  /* 0x000000010c0c7899 */ /* 0x000fe400080006ff */
[----:B------:R-:W-:-:S04]  /*0710*/  UIADD3 UR14, UPT, UPT, -UR7, 0x100000, URZ ;  /* 0x00100000070e7890 */ /* 0x000fc8000fffe1ff */
[----:B------:R-:W-:Y:S02]  /*0720*/  USHF.L.U32 UR15, UR14, 0xb, URZ ;  /* 0x0000000b0e0f7899 */ /* 0x000fe400080006ff */
[----:B------:R-:W-:Y:S01]  /*0730*/  USHF.L.U32 UR14, UR14, 0x1, URZ ;  /* 0x000000010e0e7899 */ /* 0x000fe200080006ff */
[----:B------:R-:W-:Y:S01]  /*0740*/  ELECT P0, URZ, PT ;  /* 0x0000000000ff782f */ /* 0x000fe20003800000 */
[----:B------:R-:W2:Y:S02]  /*0750*/  FENCE.VIEW.ASYNC.S ;  /* 0x00000000000073c6 */ /* 0x000ea40000000000 */
[----:B--2---:R2:W3:Y:S08]  /*0760*/  SYNCS.EXCH.64 URZ, [UR9+0x30], UR12 ;  /* 0x0000300c09ff75b2 */ /* 0x0044f00008000100 */
[----:B------:R2:W1:Y:S01]  /*0770*/  SYNCS.EXCH.64 URZ, [UR9+0x50], UR14 ;  /* 0x0000500e09ff75b2 */ /* 0x0004620008000100 */
[----:B------:R2:W1:Y:S01]  /*0780*/  SYNCS.EXCH.64 URZ, [UR9+0x38], UR12 ;  /* 0x0000380c09ff75b2 */ /* 0x0004620008000100 */
[----:B------:R2:W1:Y:S01]  /*0790*/  SYNCS.EXCH.64 URZ, [UR9+0x58], UR14 ;  /* 0x0000580e09ff75b2 */ /* 0x0004620008000100 */
[----:B------:R2:W1:Y:S01]  /*07a0*/  SYNCS.EXCH.64 URZ, [UR9+0x40], UR12 ;  /* 0x0000400c09ff75b2 */ /* 0x0004620008000100 */
[----:B------:R2:W1:Y:S01]  /*07b0*/  SYNCS.EXCH.64 URZ, [UR9+0x60], UR14 ;  /* 0x0000600e09ff75b2 */ /* 0x0004620008000100 */
[----:B------:R2:W1:Y:S01]  /*07c0*/  SYNCS.EXCH.64 URZ, [UR9+0x48], UR12 ;  /* 0x0000480c09ff75b2 */ /* 0x0004620008000100 */
[----:B------:R2:W1:Y:S01]  /*07d0*/  SYNCS.EXCH.64 URZ, [UR9+0x68], UR14 ;  /* 0x0000680e09ff75b2 */ /* 0x0004620008000100 */
[----:B------:R-:W-:Y:S01]  /*07e0*/  NOP ;  /* 0x0000000000007918 */ /* 0x000fe20000000000 */
.L_x_10:
[----:B------:R-:W4:Y:S01]  /*07f0*/  SHFL.IDX PT, R0, R173, RZ, 0x1f ;  /* 0x00001fffad007589 */ /* 0x000f2200000e0000 */
[----:B------:R-:W-:Y:S01]  /*0800*/  NOP ;  /* 0x0000000000007918 */ /* 0x000fe20000000000 */
[----:B----4-:R-:W-:-:S13]  /*0810*/  ISETP.NE.AND P0, PT, R0, 0x3, PT ;  /* 0x000000030000780c */ /* 0x010fda0003f05270 */
[----:B------:R-:W-:Y:S05]  /*0820*/  @P0 BRA `(.L_x_11) ;  /* 0x00000000002c0947 */ /* 0x000fea0003800000 */
[----:B---3--:R-:W-:Y:S01]  /*0830*/  UMOV UR8, 0x400 ;  /* 0x0000040000087882 */ /* 0x008fe20000000000 */
[----:B------:R-:W-:Y:S01]  /*0840*/  UMOV UR7, 0x20 ;  /* 0x0000002000077882 */ /* 0x000fe20000000000 */
[----:B------:R-:W-:Y:S02]  /*0850*/  ULEA UR8, UR37, UR8, 0x18 ;  /* 0x0000000825087291 */ /* 0x000fe4000f8ec0ff */
[----:B--2---:R-:W-:-:S04]  /*0860*/  UIADD3 UR12, UPT, UPT, -UR7, 0x100000, URZ ;  /* 0x00100000070c7890 */ /* 0x004fc8000fffe1ff */
[----:B------:R-:W-:Y:S02]  /*0870*/  USHF.L.U32 UR13, UR12, 0xb, URZ ;  /* 0x0000000b0c0d7899 */ /* 0x000fe400080006ff */
[----:B------:R-:W-:Y:S01]  /*0880*/  USHF.L.U32 UR12, UR12, 0x1, URZ ;  /* 0x000000010c0c7899 */ /* 0x000fe200080006ff */
[----:B------:R-:W-:Y:S01]  /*0890*/  ELECT P0, URZ, PT ;  /* 0x0000000000ff782f */ /* 0x000fe20003800000 */
[----:B------:R-:W2:Y:S10]  /*08a0*/  FENCE.VIEW.ASYNC.S ;  /* 0x00000000000073c6 */ /* 0x000eb40000000000 */
[----:B--2---:R4:W2:Y:S01]  /*08b0*/  SYNCS.EXCH.64 URZ, [UR8+0x70], UR12 ;  /* 0x0000700c08ff75b2 */ /* 0x0048a20008000100 */
[----:B------:R4:W3:Y:S02]  /*08c0*/  SYNCS.EXCH.64 URZ, [UR8+0x78], UR12 ;  /* 0x0000780c08ff75b2 */ /* 0x0008e40008000100 */
[----:B----4-:R-:W-:Y:S01]  /*08d0*/  NOP ;  /* 0x0000000000007918 */ /* 0x010fe20000000000 */
.L_x_11:
[----:B------:R-:W4:Y:S01]  /*08e0*/  SHFL.IDX PT, R0, R173, RZ, 0x1f ;  /* 0x00001fffad007589 */ /* 0x000f2200000e0000 */
[----:B------:R-:W-:Y:S01]  /*08f0*/  NOP ;  /* 0x0000000000007918 */ /* 0x000fe20000000000 */
[----:B----4-:R-:W-:-:S13]  /*0900*/  ISETP.NE.AND P0, PT, R0, 0x4, PT ;  /* 0x000000040000780c */ /* 0x010fda0003f05270 */
[----:B------:R-:W-:Y:S05]  /*0910*/  @P0 BRA `(.L_x_12) ;  /* 0x0000000000480947 */ /* 0x000fea0003800000 */
[----:B--2---:R-:W-:Y:S01]  /*0920*/  UMOV UR9, 0x1e0 ;  /* 0x000001e000097882 */ /* 0x004fe20000000000 */
[----:B---3--:R-:W-:Y:S01]  /*0930*/  UMOV UR8, 0x400 ;  /* 0x0000040000087882 */ /* 0x008fe20000000000 */
[----:B------:R-:W-:Y:S01]  /*0940*/  USEL UR9, UR9, 0x1a0, UP5 ;  /* 0x000001a009097887 */ /* 0x000fe2000a800000 */
        /* <DEDUP_REMOVED lines=10> */
[----:B--2---:R4:W2:Y:S08]  /*09f0*/  SYNCS.EXCH.64 URZ, [UR8+0x80], UR12 ;  /* 0x0000800c08ff75b2 */ /* 0x0048b00008000100 */
[----:B------:R4:W3:Y:S01]  /*0a00*/  SYNCS.EXCH.64 URZ, [UR8+0x90], UR14 ;  /* 0x0000900e08ff75b2 */ /* 0x0008e20008000100 */
[----:B------:R4:W1:Y:S01]  /*0a10*/  SYNCS.EXCH.64 URZ, [UR8+0x88], UR12 ;  /* 0x0000880c08ff75b2 */ /* 0x0008620008000100 */
[----:B------:R4:W1:Y:S02]  /*0a20*/  SYNCS.EXCH.64 URZ, [UR8+0x98], UR14 ;  /* 0x0000980e08ff75b2 */ /* 0x0008640008000100 */
[----:B----4-:R-:W-:Y:S01]  /*0a30*/  NOP ;  /* 0x0000000000007918 */ /* 0x010fe20000000000 */
.L_x_12:
[----:B------:R-:W4:Y:S01]  /*0a40*/  SHFL.IDX PT, R0, R173, RZ, 0x1f ;  /* 0x00001fffad007589 */ /* 0x000f2200000e0000 */
[----:B------:R-:W-:Y:S01]  /*0a50*/  NOP ;  /* 0x0000000000007918 */ /* 0x000fe20000000000 */
[----:B----4-:R-:W-:-:S13]  /*0a60*/  ISETP.NE.AND P0, PT, R0, 0x5, PT ;  /* 0x000000050000780c */ /* 0x010fda0003f05270 */
[----:B------:R-:W-:Y:S05]  /*0a70*/  @P0 BRA `(.L_x_13) ;  /* 0x0000000000440947 */ /* 0x000fea0003800000 */
[----:B--2---:R-:W-:Y:S01]  /*0a80*/  UMOV UR9, 0x400 ;  /* 0x0000040000097882 */ /* 0x004fe20000000000 */
        /* <DEDUP_REMOVED lines=16> */
.L_x_13:
[----:B------:R-:W4:Y:S01]  /*0b90*/  SHFL.IDX PT, R0, R173, RZ, 0x1f ;  /* 0x00001fffad007589 */ /* 0x000f2200000e0000 */
[----:B------:R-:W-:Y:S01]  /*0ba0*/  ISETP.NE.OR P1, PT, RZ, UR10, !P1 ;  /* 0x0000000aff007c0c */ /* 0x000fe2000cf25670 */
        /* <DEDUP_REMOVED lines=12> */
[----:B------:R4:W3:Y:S01]  /*0c70*/  SYNCS.EXCH.64 URZ, [UR8+0xd0], UR12 ;  /* 0x0000d00c08ff75b2 */ /* 0x0008e20008000100 */
[----:B------:R4:W1:Y:S01]  /*0c80*/  SYNCS.EXCH.64 URZ, [UR8+0xc8], UR12 ;  /* 0x0000c80c08ff75b2 */ /* 0x0008620008000100 */
[----:B------:R4:W1:Y:S02]  /*0c90*/  SYNCS.EXCH.64 URZ, [UR8+0xd8], UR12 ;  /* 0x0000d80c08ff75b2 */ /* 0x0008640008000100 */
[----:B----4-:R-:W-:Y:S01]  /*0ca0*/  NOP ;  /* 0x0000000000007918 */ /* 0x010fe20000000000 */
.L_x_14:
[----:B------:R-:W-:Y:S01]  /*0cb0*/  VOTEU.ALL UP1, P1 ;  /* 0x0000000000ff7886 */ /* 0x000fe20000820000 */
[----:B---3--:R-:W3:Y:S01]  /*0cc0*/  LDCU UR8, c[0x0][0x36c] ;  /* 0x00006d80ff0877ac */ /* 0x008ee20008000800 */
[----:B------:R-:W-:Y:S01]  /*0cd0*/  NOP ;  /* 0x0000000000007918 */ /* 0x000fe20000000000 */
[----:B------:R-:W-:Y:S01]  /*0ce0*/  LOP3.LUT R10, R185, 0x1f, RZ, 0xc0, !PT ;  /* 0x0000001fb90a7812 */ /* 0x000fe200078ec0ff */
[----:B--2---:R-:W-:Y:S01]  /*0cf0*/  UMOV UR12, 0x20 ;  /* 0x00000020000c7882 */ /* 0x004fe20000000000 */
[----:B------:R-:W-:Y:S01]  /*0d00*/  @!UP1 UMOV UR7, 0x400 ;  /* 0x0000040000079882 */ /* 0x000fe20000000000 */
[----:B------:R-:W-:-:S04]  /*0d10*/  @!UP1 UIADD3 UR12, UPT, UPT, -UR12, 0x100000, URZ ;  /* 0x001000000c0c9890 */ /* 0x000fc8000fffe1ff */
[----:B------:R-:W-:Y:S02]  /*0d20*/  @!UP1 USHF.L.U32 UR13, UR12, 0xb, URZ ;  /* 0x0000000b0c0d9899 */ /* 0x000fe400080006ff */
[----:B------:R-:W-:Y:S02]  /*0d30*/  @!UP1 USHF.L.U32 UR12, UR12, 0x1, URZ ;  /* 0x000000010c0c9899 */ /* 0x000fe400080006ff */
[----:B------:R-:W-:Y:S01]  /*0d40*/  @!UP1 ULEA UR7, UR37, UR7, 0x18 ;  /* 0x0000000725079291 */ /* 0x000fe2000f8ec0ff */
[----:B------:R-:W-:Y:S01]  /*0d50*/  VOTEU.ALL UP1, P1 ;  /* 0x0000000000ff7886 */ /* 0x000fe20000820000 */
[----:B------:R-:W-:Y:S01]  /*0d60*/  UISETP.NE.AND UP4, UPT, UR10, URZ, UPT ;  /* 0x000000ff0a00728c */ /* 0x000fe2000bf85270 */
[----:B------:R-:W2:Y:S09]  /*0d70*/  FENCE.VIEW.ASYNC.S ;  /* 0x00000000000073c6 */ /* 0x000eb20000000000 */
[----:B--2---:R2:W4:Y:S01]  /*0d80*/  @!UP1 SYNCS.EXCH.64 URZ, [UR7+0xe0], UR12 ;  /* 0x0000e00c07ff95b2 */ /* 0x0045220008000100 */
[----:B---3--:R-:W-:-:S09]  /*0d90*/  UISETP.EQ.U32.AND UP1, UPT, UR8, 0x1, UPT ;  /* 0x000000010800788c */ /* 0x008fd2000bf22070 */
[----:B------:R-:W-:Y:S05]  /*0da0*/  BRA.U !UP1, `(.L_x_15) ;  /* 0x0000000109087547 */ /* 0x000fea000b800000 */
[----:B-1--4-:R-:W-:Y:S01]  /*0db0*/  UCGABAR_ARV ;  /* 0x00000000000079c7 */ /* 0x012fe20008000000 */
[----:B------:R-:W-:Y:S05]  /*0dc0*/  BRA `(.L_x_16) ;  /* 0x0000000000047947 */ /* 0x000fea0003800000 */
.L_x_15:
[----:B-1--4-:R-:W-:Y:S01]  /*0dd0*/  NOP ;  /* 0x0000000000007918 */ /* 0x012fe20000000000 */
.L_x_16:
[----:B------:R-:W1:Y:S01]  /*0de0*/  S2R R20, SR_CTAID.Y ;  /* 0x0000000000147919 */ /* 0x000e620000002600 */
[----:B------:R-:W-:-:S05]  /*0df0*/  CS2R.32 R170, SR_CgaSize ;  /* 0x0000000000aa7805 */ /* 0x000fca0000008a00 */
[----:B------:R-:W-:-:S05]  /*0e00*/  IMAD R170, R170, -0xa0, RZ ;  /* 0xffffff60aaaa7824 */ /* 0x000fca00078e02ff */
[----:B--2---:R-:W-:-:S14]  /*0e10*/  R2UR UR7, R170 ;  /* 0x00000000aa0772ca */ /* 0x004fdc00000e0000 */
[----:B------:R-:W2:Y:S01]  /*0e20*/  LDCU UR7, c[0x0][UR7+0x2b4] ;  /* 0x00005680070777ac */ /* 0x000ea20008000800 */
[----:B------:R-:W-:-:S05]  /*0e30*/  CS2R.32 R0, SR_CgaSize ;  /* 0x0000000000007805 */ /* 0x000fca0000008a00 */
[----:B------:R-:W-:-:S06]  /*0e40*/  IMAD R0, R0, -0xa0, RZ ;  /* 0xffffff6000007824 */ /* 0x000fcc00078e02ff */
[----:B------:R-:W3:Y:S01]  /*0e50*/  LDC R0, c[0x0][R0+0x2a4] ;  /* 0x0000a90000007b82 */ /* 0x000ee20000000800 */
[----:B------:R-:W-:Y:S01]  /*0e60*/  PRMT R8, RZ, 0x7610, R8 ;  /* 0x00007610ff087816 */ /* 0x000fe20000000008 */
[----:B------:R-:W4:Y:S01]  /*0e70*/  S2R R11, SR_CTAID.X ;  /* 0x00000000000b7919 */ /* 0x000f220000002500 */
[----:B------:R-:W-:-:S05]  /*0e80*/  CS2R.32 R170, SR_CgaSize ;  /* 0x0000000000aa7805 */ /* 0x000fca0000008a00 */
[----:B------:R-:W-:-:S05]  /*0e90*/  IMAD R170, R170, -0xa0, RZ ;  /* 0xffffff60aaaa7824 */ /* 0x000fca00078e02ff */
[----:B------:R-:W-:-:S14]  /*0ea0*/  R2UR UR8, R170 ;  /* 0x00000000aa0872ca */ /* 0x000fdc00000e0000 */
[----:B------:R-:W3:Y:S01]  /*0eb0*/  LDCU UR8, c[0x0][UR8+0x2b0] ;  /* 0x00005600080877ac */ /* 0x000ee20008000800 */
[----:B------:R-:W-:Y:S01]  /*0ec0*/  UISETP.NE.AND UP2, UPT, UR10, 0x2, UPT ;  /* 0x000000020a00788c */ /* 0x000fe2000bf45270 */
[----:B------:R-:W2:Y:S01]  /*0ed0*/  LDC R9, c[0x0][0xb24] ;  /* 0x0002c900ff097b82 */ /* 0x000ea20000000800 */
[----:B------:R-:W-:-:S05]  /*0ee0*/  CS2R.32 R2, SR_CgaSize ;  /* 0x0000000000027805 */ /* 0x000fca0000008a00 */
[----:B------:R-:W-:-:S06]  /*0ef0*/  IMAD R2, R2, -0xa0, RZ ;  /* 0xffffff6002027824 */ /* 0x000fcc00078e02ff */
[----:B------:R-:W3:Y:S08]  /*0f00*/  LDC R2, c[0x0][R2+0x2a0] ;  /* 0x0000a80002027b82 */ /* 0x000ef00000000800 */
[----:B------:R-:W3:Y:S01]  /*0f10*/  LDC R72, c[0x0][0xb24] ;  /* 0x0002c900ff487b82 */ /* 0x000ee20000000800 */
[----:B-1----:R-:W-:-:S07]  /*0f20*/  I2FP.F32.U32 R3, R20 ;  /* 0x0000001400037245 */ /* 0x002fce0000201000 */
[----:B------:R-:W1:Y:S01]  /*0f30*/  S2UR UR36, SR_CTAID.Z ;  /* 0x00000000002479c3 */ /* 0x000e620000002700 */
[----:B--2---:R-:W-:Y:S01]  /*0f40*/  ISETP.GE.AND P0, PT, R9, 0x1, PT ;  /* 0x000000010900780c */ /* 0x004fe20003f06270 */
[----:B----4-:R-:W-:Y:S01]  /*0f50*/  IMAD.MOV.U32 R21, RZ, RZ, R11 ;  /* 0x000000ffff157224 */ /* 0x010fe200078e000b */
[----:B------:R-:W-:Y:S01]  /*0f60*/  I2FP.F32.U32 R4, R11 ;  /* 0x0000000b00047245 */ /* 0x000fe20000201000 */
[----:B------:R-:W-:Y:S01]  /*0f70*/  FMUL R3, R3, UR7 ;  /* 0x0000000703037c20 */ /* 0x000fe20008400000 */
[----:B------:R-:W2:Y:S03]  /*0f80*/  LDCU UR7, c[0x0][0xb30] ;  /* 0x00016600ff0777ac */ /* 0x000ea60008000800 */
[----:B---3--:R-:W-:Y:S01]  /*0f90*/  FMUL R4, R4, UR8 ;  /* 0x0000000804047c20 */ /* 0x008fe20008400000 */
[----:B------:R-:W3:Y:S08]  /*0fa0*/  F2I.U32.TRUNC.NTZ R147, R3 ;  /* 0x0000000300937305 */ /* 0x000ef0000020f000 */
[----:B------:R-:W4:Y:S01]  /*0fb0*/  F2I.U32.TRUNC.NTZ R170, R4 ;  /* 0x0000000400aa7305 */ /* 0x000f22000020f000 */
[----:B--2---:R-:W-:Y:S01]  /*0fc0*/  UISETP.NE.AND UP3, UPT, UR7, 0x1, UPT ;  /* 0x000000010700788c */ /* 0x004fe2000bf65270 */
[----:B---3--:R-:W-:-:S05]  /*0fd0*/  IADD3 R147, PT, PT, -R147, RZ, RZ ;  /* 0x000000ff93937210 */ /* 0x008fca0007ffe1ff */
[----:B------:R-:W-:Y:S01]  /*0fe0*/  IMAD R147, R0, R147, R20 ;  /* 0x0000009300937224 */ /* 0x000fe200078e0214 */
[----:B------:R-:W-:Y:S01]  /*0ff0*/  PRMT R0, RZ, 0x7610, R0 ;  /* 0x00007610ff007816 */ /* 0x000fe20000000000 */
[----:B----4-:R-:W-:-:S04]  /*1000*/  IMAD.MOV R170, RZ, RZ, -R170 ;  /* 0x000000ffffaa7224 */ /* 0x010fc800078e0aaa */
[----:B------:R-:W-:Y:S01]  /*1010*/  IMAD R170, R2, R170, R11 ;  /* 0x000000aa02aa7224 */ /* 0x000fe200078e020b */
[----:B-1----:R-:W-:Y:S06]  /*1020*/  BRA.U UP4, `(.L_x_17) ;  /* 0x0000000104247547 */ /* 0x002fec000b800000 */
[----:B------:R-:W-:Y:S01]  /*1030*/  ISETP.NE.AND P1, PT, R147, RZ, PT ;  /* 0x000000ff9300720c */ /* 0x000fe20003f25270 */
[----:B------:R-:W-:Y:S01]  /*1040*/  IMAD.MOV.U32 R0, RZ, RZ, 0x3 ;  /* 0x00000003ff007424 */ /* 0x000fe200078e00ff */
[C---:B------:R-:W-:Y:S02]  /*1050*/  LOP3.LUT R3, R170.reuse, 0xfffffffe, RZ, 0xc0, !PT ;  /* 0xfffffffeaa037812 */ /* 0x040fe400078ec0ff */
[----:B------:R-:W-:Y:S02]  /*1060*/  ISETP.LT.U32.OR P1, PT, R170, 0x2, !P1 ;  /* 0x00000002aa00780c */ /* 0x000fe40004f21470 */
[----:B------:R-:W-:Y:S02]  /*1070*/  SHF.L.U32 R0, R0, R3, RZ ;  /* 0x0000000300007219 */ /* 0x000fe400000006ff */
[----:B------:R-:W-:Y:S02]  /*1080*/  SEL R5, RZ, 0x1, !P1 ;  /* 0x00000001ff057807 */ /* 0x000fe40004800000 */
[----:B------:R-:W-:-:S05]  /*1090*/  SEL R2, RZ, 0x2, !P1 ;  /* 0x00000002ff027807 */ /* 0x000fca0004800000 */
[----:B------:R-:W-:-:S05]  /*10a0*/  IMAD.IADD R2, R5, 0x1, R2 ;  /* 0x0000000105027824 */ /* 0x000fca00078e0202 */
[----:B------:R-:W-:Y:S02]  /*10b0*/  PRMT R8, R2, 0x7610, R8 ;  /* 0x0000761002087816 */ /* 0x000fe40000000008 */
.L_x_17:
[----:B------:R-:W-:Y:S05]  /*10c0*/  @!P0 BRA `(.L_x_18) ;  /* 0x0000000000b88947 */ /* 0x000fea0003800000 */
[----:B------:R-:W1:Y:S01]  /*10d0*/  LDC.64 R4, c[0x0][0xb18] ;  /* 0x0002c600ff047b82 */ /* 0x000e620000000a00 */
[----:B------:R-:W-:-:S07]  /*10e0*/  ISETP.NE.AND P0, PT, R9, 0x1, PT ;  /* 0x000000010900780c */ /* 0x000fce0003f05270 */
[----:B------:R-:W2:Y:S08]  /*10f0*/  LDC R14, c[0x0][0xb0c] ;  /* 0x0002c300ff0e7b82 */ /* 0x000eb00000000800 */
[----:B------:R-:W3:Y:S08]  /*1100*/  LDC R13, c[0x0][0x370] ;  /* 0x0000dc00ff0d7b82 */ /* 0x000ef00000000800 */
[----:B------:R-:W4:Y:S01]  /*1110*/  LDC R16, c[0x0][0x374] ;  /* 0x0000dd00ff107b82 */ /* 0x000f220000000800 */
[----:B-1----:R-:W-:-:S07]  /*1120*/  ISETP.NE.AND P1, PT, R4, 0x1, PT ;  /* 0x000000010400780c */ /* 0x002fce0003f25270 */
[----:B------:R-:W3:Y:S01]  /*1130*/  LDC.64 R6, c[0x0][0xb10] ;  /* 0x0002c400ff067b82 */ /* 0x000ee20000000a00 */
[----:B--2---:R-:W-:-:S07]  /*1140*/  ISETP.NE.AND P2, PT, R14, 0x1, PT ;  /* 0x000000010e00780c */ /* 0x004fce0003f45270 */
[----:B------:R-:W1:Y:S08]  /*1150*/  LDC R12, c[0x0][0xb20] ;  /* 0x0002c800ff0c7b82 */ /* 0x000e700000000800 */
[----:B------:R-:W2:Y:S01]  /*1160*/  LDC.64 R2, c[0x0][0xb28] ;  /* 0x0002ca00ff027b82 */ /* 0x000ea20000000a00 */
[----:B----4-:R-:W-:-:S04]  /*1170*/  IMAD.HI.U32 R15, R16, R5, RZ ;  /* 0x00000005100f7227 */ /* 0x010fc800078e00ff */
[----:B------:R-:W-:-:S04]  /*1180*/  IMAD.HI.U32 R5, R20, R5, RZ ;  /* 0x0000000514057227 */ /* 0x000fc800078e00ff */
[----:B---3--:R-:W-:-:S04]  /*1190*/  IMAD.HI.U32 R18, R13, R6, RZ ;  /* 0x000000060d127227 */ /* 0x008fc800078e00ff */
[C---:B------:R-:W-:Y:S01]  /*11a0*/  IMAD.HI.U32 R22, R11.reuse, R6, RZ ;  /* 0x000000060b167227 */ /* 0x040fe200078e00ff */
[-C--:B------:R-:W-:Y:S02]  /*11b0*/  @P2 SHF.R.U32.HI R13, RZ, R7.reuse, R18 ;  /* 0x00000007ff0d2219 */ /* 0x080fe40000011612 */
[-C--:B-1----:R-:W-:Y:S02]  /*11c0*/  @P1 SHF.R.U32.HI R16, RZ, R12.reuse, R15 ;  /* 0x0000000cff101219 */ /* 0x082fe4000001160f */
[----:B------:R-:W-:Y:S02]  /*11d0*/  SHF.R.U32.HI R5, RZ, R12, R5 ;  /* 0x0000000cff057219 */ /* 0x000fe40000011605 */
[----:B------:R-:W-:Y:S02]  /*11e0*/  SHF.R.U32.HI R22, RZ, R7, R22 ;  /* 0x00000007ff167219 */ /* 0x000fe40000011616 */
[----:B------:R-:W-:Y:S01]  /*11f0*/  SEL R5, R20, R5, !P1 ;  /* 0x0000000514057207 */ /* 0x000fe20004800000 */
[----:B--2---:R-:W-:Y:S01]  /*1200*/  IMAD.HI.U32 R18, R16, R2, RZ ;  /* 0x0000000210127227 */ /* 0x004fe200078e00ff */
[----:B------:R-:W-:-:S02]  /*1210*/  SEL R21, R11, R22, !P2 ;  /* 0x000000160b157207 */ /* 0x000fc40005000000 */
[----:B------:R-:W-:Y:S01]  /*1220*/  IADD3 R7, PT, PT, -R5, RZ, RZ ;  /* 0x000000ff05077210 */ /* 0x000fe20007ffe1ff */
[----:B------:R-:W-:Y:S01]  /*1230*/  IMAD.HI.U32 R6, R13, R2, RZ ;  /* 0x000000020d067227 */ /* 0x000fe200078e00ff */
[----:B------:R-:W-:-:S03]  /*1240*/  @P0 SHF.R.U32.HI R16, RZ, R3, R18 ;  /* 0x00000003ff100219 */ /* 0x000fc60000011612 */
[----:B------:R-:W-:Y:S01]  /*1250*/  IMAD R7, R4, R7, R20 ;  /* 0x0000000704077224 */ /* 0x000fe200078e0214 */
[----:B------:R-:W-:Y:S01]  /*1260*/  @P0 SHF.R.U32.HI R13, RZ, R3, R6 ;  /* 0x00000003ff0d0219 */ /* 0x000fe20000011606 */
[----:B------:R-:W-:-:S04]  /*1270*/  IMAD R16, R16, R9, RZ ;  /* 0x0000000910107224 */ /* 0x000fc800078e02ff */
[----:B------:R-:W-:Y:S01]  /*1280*/  IMAD R6, R13, R9, RZ ;  /* 0x000000090d067224 */ /* 0x000fe200078e02ff */
[----:B------:R-:W-:-:S04]  /*1290*/  ISETP.GE.AND P1, PT, R5, R16, PT ;  /* 0x000000100500720c */ /* 0x000fc80003f26270 */
[----:B------:R-:W-:Y:S01]  /*12a0*/  ISETP.GE.OR P1, PT, R21, R6, P1 ;  /* 0x000000061500720c */ /* 0x000fe20000f26670 */
[----:B------:R-:W-:-:S05]  /*12b0*/  IMAD.HI.U32 R6, R5, R2, RZ ;  /* 0x0000000205067227 */ /* 0x000fca00078e00ff */
[----:B------:R-:W-:-:S04]  /*12c0*/  SHF.R.U32.HI R6, RZ, R3, R6 ;  /* 0x00000003ff067219 */ /* 0x000fc80000011606 */
[----:B------:R-:W-:-:S03]  /*12d0*/  SEL R6, R5, R6, !P0 ;  /* 0x0000000605067207 */ /* 0x000fc60004000000 */
[----:B------:R-:W-:Y:S01]  /*12e0*/  @!P1 IMAD.HI.U32 R12, R21, R2, RZ ;  /* 0x00000002150c9227 */ /* 0x000fe200078e00ff */
[----:B------:R-:W-:-:S04]  /*12f0*/  IADD3 R2, PT, PT, -R6, RZ, RZ ;  /* 0x000000ff06027210 */ /* 0x000fc80007ffe1ff */
[----:B------:R-:W-:Y:S01]  /*1300*/  @!P1 SHF.R.U32.HI R12, RZ, R3, R12 ;  /* 0x00000003ff0c9219 */ /* 0x000fe2000001160c */
[----:B------:R-:W-:-:S03]  /*1310*/  IMAD R2, R9, R2, R5 ;  /* 0x0000000209027224 */ /* 0x000fc600078e0205 */
[----:B------:R-:W-:-:S05]  /*1320*/  @!P1 SEL R3, R21, R12, !P0 ;  /* 0x0000000c15039207 */ /* 0x000fca0004000000 */
[--C-:B------:R-:W-:Y:S02]  /*1330*/  @!P1 IMAD.IADD R6, R6, 0x1, -R3.reuse ;  /* 0x0000000106069824 */ /* 0x100fe400078e0a03 */
[----:B------:R-:W-:Y:S01]  /*1340*/  @!P1 IMAD R3, R2, R13, R3 ;  /* 0x0000000d02039224 */ /* 0x000fe200078e0203 */
[----:B------:R-:W-:Y:S01]  /*1350*/  IADD3 R2, PT, PT, -R21, RZ, RZ ;  /* 0x000000ff15027210 */ /* 0x000fe20007ffe1ff */
[----:B------:R-:W-:Y:S02]  /*1360*/  @!P1 IMAD R5, R6, R9, R21 ;  /* 0x0000000906059224 */ /* 0x000fe400078e0215 */
[----:B------:R-:W-:Y:S02]  /*1370*/  @!P1 IMAD.MOV.U32 R21, RZ, RZ, R3 ;  /* 0x000000ffff159224 */ /* 0x000fe400078e0003 */
[----:B------:R-:W-:Y:S02]  /*1380*/  IMAD R2, R14, R2, R11 ;  /* 0x000000020e027224 */ /* 0x000fe400078e020b */
[----:B------:R-:W-:-:S02]  /*1390*/  IMAD R20, R5, R4, R7 ;  /* 0x0000000405147224 */ /* 0x000fc400078e0207 */
[----:B------:R-:W-:Y:S02]  /*13a0*/  IMAD R21, R21, R14, R2 ;  /* 0x0000000e15157224 */ /* 0x000fe400078e0202 */
.L_x_18:
[----:B------:R-:W-:Y:S05]  /*13b0*/  BRA.U UP3, `(.L_x_19) ;  /* 0x0000000103407547 */ /* 0x000fea000b800000 */
[----:B------:R-:W1:Y:S08]  /*13c0*/  LDC.64 R4, c[0x0][0xb10] ;  /* 0x0002c400ff047b82 */ /* 0x000e700000000a00 */
[----:B------:R-:W2:Y:S08]  /*13d0*/  LDC.64 R2, c[0x0][0xb18] ;  /* 0x0002c600ff027b82 */ /* 0x000eb00000000a00 */
[----:B------:R-:W3:Y:S08]  /*13e0*/  LDC R6, c[0x0][0xb20] ;  /* 0x0002c800ff067b82 */ /* 0x000ef00000000800 */
[----:B------:R-:W4:Y:S01]  /*13f0*/  LDC R12, c[0x0][0xb0c] ;  /* 0x0002c300ff0c7b82 */ /* 0x000f220000000800 */
[----:B-1----:R-:W-:-:S05]  /*1400*/  IMAD.HI.U32 R4, R21, R4, RZ ;  /* 0x0000000415047227 */ /* 0x002fca00078e00ff */
[----:B------:R-:W-:Y:S01]  /*1410*/  SHF.R.U32.HI R4, RZ, R5, R4 ;  /* 0x00000005ff047219 */ /* 0x000fe20000011604 */
[----:B--2---:R-:W-:Y:S01]  /*1420*/  IMAD.HI.U32 R3, R20, R3, RZ ;  /* 0x0000000314037227 */ /* 0x004fe200078e00ff */
[----:B------:R-:W-:-:S04]  /*1430*/  ISETP.NE.AND P0, PT, R2, 0x1, PT ;  /* 0x000000010200780c */ /* 0x000fc80003f05270 */
[----:B---3--:R-:W-:-:S04]  /*1440*/  SHF.R.U32.HI R3, RZ, R6, R3 ;  /* 0x00000006ff037219 */ /* 0x008fc80000011603 */
[----:B------:R-:W-:Y:S02]  /*1450*/  SEL R3, R20, R3, !P0 ;  /* 0x0000000314037207 */ /* 0x000fe40004000000 */
[----:B----4-:R-:W-:-:S04]  /*1460*/  ISETP.NE.AND P1, PT, R12, 0x1, PT ;  /* 0x000000010c00780c */ /* 0x010fc80003f25270 */
[----:B------:R-:W-:-:S05]  /*1470*/  SEL R6, R21, R4, !P1 ;  /* 0x0000000415067207 */ /* 0x000fca0004800000 */
[----:B------:R-:W-:Y:S02]  /*1480*/  IMAD.IADD R4, R3, 0x1, -R6 ;  /* 0x0000000103047824 */ /* 0x000fe400078e0a06 */
[----:B------:R-:W-:Y:S02]  /*1490*/  IMAD.IADD R3, R6, 0x1, -R3 ;  /* 0x0000000106037824 */ /* 0x000fe400078e0a03 */
[----:B------:R-:W-:Y:S02]  /*14a0*/  IMAD R21, R4, R12, R21 ;  /* 0x0000000c04157224 */ /* 0x000fe400078e0215 */
[----:B------:R-:W-:Y:S02]  /*14b0*/  IMAD R20, R3, R2, R20 ;  /* 0x0000000203147224 */ /* 0x000fe400078e0214 */
.L_x_19:
[----:B------:R-:W-:Y:S05]  /*14c0*/  BRA.U !UP1, `(.L_x_20) ;  /* 0x00000001090c7547 */ /* 0x000fea000b800000 */
[----:B------:R-:W-:Y:S01]  /*14d0*/  UCGABAR_WAIT ;  /* 0x0000000000007dc7 */ /* 0x000fe20008000000 */
[----:B------:R-:W-:Y:S01]  /*14e0*/  CCTL.IVALL ;  /* 0x00000000ff00798f */ /* 0x000fe20002000000 */
[----:B------:R-:W-:Y:S05]  /*14f0*/  BRA `(.L_x_21) ;  /* 0x0000000000047947 */ /* 0x000fea0003800000 */
.L_x_20:
[----:B------:R-:W-:Y:S06]  /*1500*/  BAR.SYNC.DEFER_BLOCKING 0x0 ;  /* 0x0000000000007b1d */ /* 0x000fec0000010000 */
.L_x_21:
[----:B------:R-:W-:Y:S05]  /*1510*/  BRA.U UP2, `(.L_x_22) ;  /* 0x0000001102807547 */ /* 0x000fea000b800000 */
[----:B------:R-:W1:Y:S01]  /*1520*/  LDCU UR4, c[0x0][0x38c] ;  /* 0x00007180ff0477ac */ /* 0x000e620008000800 */
[----:B------:R-:W2:Y:S01]  /*1530*/  LDC R9, c[0x0][0x370] ;  /* 0x0000dc00ff097b82 */ /* 0x000ea20000000800 */
[----:B------:R-:W-:Y:S01]  /*1540*/  IMAD.SHL.U32 R16, R11, 0x80, RZ ;  /* 0x000000800b107824 */ /* 0x000fe200078e00ff */
[----:B------:R-:W-:Y:S01]  /*1550*/  PLOP3.LUT P1, PT, PT, PT, UP5, 0x80, 0x8 ;  /* 0x000000000008781c */ /* 0x000fe20003f2f058 */
[----:B------:R-:W-:Y:S01]  /*1560*/  UISETP.NE.AND UP1, UPT, UR10, URZ, UPT ;  /* 0x000000ff0a00728c */ /* 0x000fe2000bf25270 */
[----:B------:R-:W-:Y:S01]  /*1570*/  ISETP.NE.AND P4, PT, R10, RZ, P5 ;  /* 0x000000ff0a00720c */ /* 0x000fe20002f85270 */
[----:B------:R-:W-:Y:S01]  /*1580*/  IMAD.MOV.U32 R15, RZ, RZ, 0x1 ;  /* 0x00000001ff0f7424 */ /* 0x000fe200078e00ff */
[----:B------:R-:W-:Y:S01]  /*1590*/  PLOP3.LUT P1, PT, P1, PT, PT, 0x8, 0x80 ;  /* 0x000000000080781c */ /* 0x000fe20000f2e170 */
[----:B------:R-:W-:Y:S01]  /*15a0*/  IMAD.MOV.U32 R14, RZ, RZ, RZ ;  /* 0x000000ffff0e7224 */ /* 0x000fe200078e00ff */
[----:B------:R-:W3:Y:S01]  /*15b0*/  LDC R0, c[0x0][0x374] ;  /* 0x0000dd00ff007b82 */ /* 0x000ee20000000800 */
[----:B------:R-:W-:Y:S01]  /*15c0*/  CS2R R12, SRZ ;  /* 0x00000000000c7805 */ /* 0x000fe2000001ff00 */
[----:B------:R-:W-:Y:S01]  /*15d0*/  IMAD.MOV.U32 R10, RZ, RZ, 0x1 ;  /* 0x00000001ff0a7424 */ /* 0x000fe200078e00ff */
[----:B------:R-:W-:Y:S01]  /*15e0*/  LOP3.LUT R16, R16, 0x80, RZ, 0xc0, !PT ;  /* 0x0000008010107812 */ /* 0x000fe200078ec0ff */
[----:B------:R-:W4:Y:S01]  /*15f0*/  LDCU.64 UR14, c[0x0][0x348] ;  /* 0x00006900ff0e77ac */ /* 0x000f220008000a00 */
[----:B------:R-:W-:-:S02]  /*1600*/  USEL UR22, UR6, 0x2, UP1 ;  /* 0x0000000206167887 */ /* 0x000fc40008800000 */
[----:B-1----:R-:W-:Y:S01]  /*1610*/  UIADD3 UR5, UPT, UPT, UR4, 0x1f, URZ ;  /* 0x0000001f04057890 */ /* 0x002fe2000fffe0ff */
[----:B------:R-:W-:-:S03]  /*1620*/  UMOV UR23, URZ ;  /* 0x000000ff00177c82 */ /* 0x000fc60008000000 */
[----:B------:R-:W-:-:S04]  /*1630*/  USHF.R.S32.HI UR7, URZ, 0x1f, UR5 ;  /* 0x0000001fff077899 */ /* 0x000fc80008011405 */
[----:B------:R-:W-:Y:S02]  /*1640*/  ULEA.HI UR7, UR7, UR5, URZ, 0x5 ;  /* 0x0000000507077291 */ /* 0x000fe4000f8f28ff */
[----:B------:R-:W-:Y:S02]  /*1650*/  UIADD3 UR5, UPT, UPT, UR4, -0x1, URZ ;  /* 0xffffffff04057890 */ /* 0x000fe4000fffe0ff */
[----:B------:R-:W-:Y:S02]  /*1660*/  USHF.R.S32.HI UR7, URZ, 0x5, UR7 ;  /* 0x00000005ff077899 */ /* 0x000fe40008011407 */
[----:B------:R-:W-:Y:S02]  /*1670*/  UISETP.GE.U32.AND UP2, UPT, UR5, -0x3f, UPT ;  /* 0xffffffc10500788c */ /* 0x000fe4000bf46070 */
[----:B------:R-:W-:Y:S02]  /*1680*/  UISETP.LT.U32.AND UP0, UPT, UR7, 0x3, UPT ;  /* 0x000000030700788c */ /* 0x000fe4000bf01070 */
[----:B------:R-:W-:-:S02]  /*1690*/  UIADD3 UR4, UPT, UPT, UR4, 0x3e, URZ ;  /* 0x0000003e04047890 */ /* 0x000fc4000fffe0ff */
[----:B------:R-:W-:-:S04]  /*16a0*/  USEL UR5, UR7, 0x3, UP0 ;  /* 0x0000000307057887 */ /* 0x000fc80008000000 */
[----:B------:R-:W-:Y:S02]  /*16b0*/  UIADD3 UR21, UPT, UPT, UR5, -0x1, URZ ;  /* 0xffffffff05157890 */ /* 0x000fe4000fffe0ff */
[----:B------:R-:W-:Y:S02]  /*16c0*/  @UP2 UIADD3 UR21, UPT, UPT, UR5, URZ, URZ ;  /* 0x000000ff05152290 */ /* 0x000fe4000fffe0ff */
[----:B------:R-:W-:Y:S02]  /*16d0*/  UIADD3 UR24, UPT, UPT, UR7, -UR5, URZ ;  /* 0x8000000507187290 */ /* 0x000fe4000fffe0ff */
[----:B------:R-:W-:Y:S02]  /*16e0*/  UIADD3 UR13, UPT, UPT, UR21, 0x1, URZ ;  /* 0x00000001150d7890 */ /* 0x000fe4000fffe0ff */
[----:B--2-4-:R-:W-:-:S12]  /*16f0*/  UIADD3 UR21, UPT, UPT, -UR21, URZ, URZ ;  /* 0x000000ff15157290 */ /* 0x014fd8000fffe1ff */
.L_x_42:
[----:B------:R-:W-:Y:S01]  /*1700*/  UISETP.NE.AND UP0, UPT, UR37, URZ, UPT ;  /* 0x000000ff2500728c */ /* 0x000fe2000bf05270 */
[----:B------:R-:W1:Y:S08]  /*1710*/  S2UR UR37, SR_CgaCtaId ;  /* 0x00000000002579c3 */ /* 0x000e700000008800 */
[----:B------:R-:W-:Y:S05]  /*1720*/  BRA.U UP0, `(.L_x_23) ;  /* 0x0000000100347547 */ /* 0x000fea000b800000 */
[----:B------:R-:W2:Y:S01]  /*1730*/  S2R R2, SR_CgaCtaId ;  /* 0x0000000000027919 */ /* 0x000ea20000008800 */
[----:B------:R-:W-:-:S04]  /*1740*/  MOV R3, 0x400 ;  /* 0x0000040000037802 */ /* 0x000fc80000000f00 */
[----:B--2---:R-:W-:Y:S02]  /*1750*/  LEA R3, R2, R3, 0x18 ;  /* 0x0000000302037211 */ /* 0x004fe400078ec0ff */
[----:B------:R-:W-:-:S03]  /*1760*/  SHF.L.U32 R2, R10, 0x1f, RZ ;  /* 0x0000001f0a027819 */ /* 0x000fc600000006ff */
[----:B------:R-:W-:-:S04]  /*1770*/  IMAD R3, R12, 0x8, R3 ;  /* 0x000000080c037824 */ /* 0x000fc800078e0203 */
[----:B------:R-:W2:Y:S02]  /*1780*/  SYNCS.PHASECHK.TRANS64.TRYWAIT P0, [R3+URZ+0xd0], R2 ;  /* 0x0000d002030075a7 */ /* 0x000ea400080011ff */
[----:B--2---:R-:W-:Y:S05]  /*1790*/  @!P0 BRA `(.L_x_24) ;  /* 0x0000009c00688947 */ /* 0x004fea0003800000 */
.L_x_143:
[----:B------:R-:W-:Y:S01]  /*17a0*/  VIADD R12, R12, 0x1 ;  /* 0x000000010c0c7836 */ /* 0x000fe20000000000 */
[----:B------:R2:W-:Y:S04]  /*17b0*/  SYNCS.ARRIVE.TRANS64.A1T0 RZ, [R3+URZ+0xc0], RZ ;  /* 0x0000c0ff03ff79a7 */ /* 0x0005e800081000ff */
[----:B------:R-:W-:-:S04]  /*17c0*/  ISETP.NE.AND P0, PT, R12, 0x2, PT ;  /* 0x000000020c00780c */ /* 0x000fc80003f05270 */
[----:B------:R-:W-:Y:S02]  /*17d0*/  SEL R12, R12, RZ, P0 ;  /* 0x000000ff0c0c7207 */ /* 0x000fe40000000000 */
[----:B--2---:R-:W-:-:S04]  /*17e0*/  SEL R3, RZ, 0x1, P0 ;  /* 0x00000001ff037807 */ /* 0x004fc80000000000 */
[----:B------:R-:W-:-:S07]  /*17f0*/  LOP3.LUT R10, R10, R3, RZ, 0x3c, !PT ;  /* 0x000000030a0a7212 */ /* 0x000fce00078e3cff */
.L_x_23:
[----:B------:R-:W-:Y:S01]  /*1800*/  UMOV UR6, 0x400 ;  /* 0x0000040000067882 */ /* 0x000fe20000000000 */
[----:B------:R-:W-:Y:S01]  /*1810*/  LEA.HI R3, R21, R21, RZ, 0x1 ;  /* 0x0000001515037211 */ /* 0x000fe200078f08ff */
[----:B-1----:R-:W-:Y:S01]  /*1820*/  ULEA UR6, UR37, UR6, 0x18 ;  /* 0x0000000625067291 */ /* 0x002fe2000f8ec0ff */
[----:B------:R-:W-:Y:S01]  /*1830*/  SHF.L.U32 R2, R15, 0x1f, RZ ;  /* 0x0000001f0f027819 */ /* 0x000fe200000006ff */
[----:B------:R-:W-:Y:S01]  /*1840*/  UISETP.GE.U32.AND UP0, UPT, UR4, 0x3f, UPT ;  /* 0x0000003f0400788c */ /* 0x000fe2000bf06070 */
[C---:B------:R-:W-:Y:S01]  /*1850*/  R2UR UR9, R16.reuse ;  /* 0x00000000100972ca */ /* 0x040fe200000e0000 */
[----:B------:R-:W-:Y:S01]  /*1860*/  ULEA UR8, UR23, UR6, 0x3 ;  /* 0x0000000617087291 */ /* 0x000fe2000f8e18ff */
[----:B------:R-:W-:Y:S01]  /*1870*/  IMAD.SHL.U32 R3, R3, 0x80, RZ ;  /* 0x0000008003037824 */ /* 0x000fe200078e00ff */
[----:B------:R-:W-:Y:S01]  /*1880*/  R2UR UR11, R16 ;  /* 0x00000000100b72ca */ /* 0x000fe200000e0000 */
[----:B------:R-:W-:-:S03]  /*1890*/  UMOV UR25, URZ ;  /* 0x000000ff00197c82 */ /* 0x000fc60008000000 */
[----:B------:R-:W-:-:S03]  /*18a0*/  R2UR UR35, R3 ;  /* 0x00000000032372ca */ /* 0x000fc600000e0000 */
[----:B------:R1:W2:Y:S01]  /*18b0*/  SYNCS.PHASECHK.TRANS64.TRYWAIT P0, [UR8+0x18], R2 ;  /* 0x00001802ff0075a7 */ /* 0x0002a20008001108 */
[----:B------:R-:W-:-:S09]  /*18c0*/  R2UR UR8, R20 ;  /* 0x00000000140872ca */ /* 0x000fd200000e0000 */
[----:B------:R-:W-:-:S04]  /*18d0*/  ULOP3.LUT UR35, UR9, 0xffffff00, UR35, 0xf8, !UPT ;  /* 0xffffff0009237892 */ /* 0x000fc8000f8ef823 */
[----:B------:R-:W-:Y:S01]  /*18e0*/  ULEA UR11, UR8, UR11, 0x8 ;  /* 0x0000000b080b7291 */ /* 0x000fe2000f8e40ff */
[----:B------:R-:W-:Y:S11]  /*18f0*/  BRA.U !UP0, `(.L_x_25) ;  /* 0x0000000108bc7547 */ /* 0x000ff6000b800000 */
[----:B------:R-:W-:Y:S01]  /*1900*/  UMOV UR16, UR21 ;  /* 0x0000001500107c82 */ /* 0x000fe20008000000 */
[----:B------:R-:W-:Y:S01]  /*1910*/  UMOV UR17, UR23 ;  /* 0x0000001700117c82 */ /* 0x000fe20008000000 */
[----:B------:R-:W-:-:S05]  /*1920*/  UMOV UR34, URZ ;  /* 0x000000ff00227c82 */ /* 0x000fca0008000000 */
.L_x_31:
[----:B------:R-:W-:Y:S01]  /*1930*/  ULEA UR33, UR17, UR6, 0x3 ;  /* 0x0000000611217291 */ /* 0x000fe2000f8e18ff */
[----:B------:R-:W-:Y:S01]  /*1940*/  @P5 MOV R3, 0x4000 ;  /* 0x0000400000035802 */ /* 0x000fe20000000f00 */
[----:B-12-4-:R-:W-:Y:S10]  /*1950*/  @P0 BRA `(.L_x_26) ;  /* 0x00000000000c0947 */ /* 0x016ff40003800000 */
[----:B------:R-:W-:-:S04]  /*1960*/  SHF.L.U32 R5, R15, 0x1f, RZ ;  /* 0x0000001f0f057819 */ /* 0x000fc800000006ff */
[----:B------:R-:W2:Y:S02]  /*1970*/  SYNCS.PHASECHK.TRANS64.TRYWAIT P0, [UR33+0x18], R5 ;  /* 0x00001805ff0075a7 */ /* 0x000ea40008001121 */
[----:B--2---:R-:W-:Y:S05]  /*1980*/  @!P0 BRA `(.L_x_27) ;  /* 0x0000009c00008947 */ /* 0x004fea0003800000 */
.L_x_26:
[----:B------:R2:W-:Y:S01]  /*1990*/  @P5 SYNCS.ARRIVE.TRANS64 RZ, [UR33], R3 ;  /* 0x00000003ffff59a7 */ /* 0x0005e20008000021 */
[----:B------:R-:W-:Y:S02]  /*19a0*/  ULOP3.LUT UR8, UR22, 0x2, URZ, 0xfc, !UPT ;  /* 0x0000000216087892 */ /* 0x000fe4000f8efcff */
[----:B------:R-:W-:Y:S02]  /*19b0*/  UIADD3 UR16, UPT, UPT, UR16, 0x1, URZ ;  /* 0x0000000110107890 */ /* 0x000fe4000fffe0ff */
[----:B------:R-:W-:Y:S02]  /*19c0*/  UISETP.NE.AND UP0, UPT, UR8, 0x2, UPT ;  /* 0x000000020800788c */ /* 0x000fe4000bf05270 */
[----:B------:R-:W-:-:S07]  /*19d0*/  UISETP.NE.AND UP2, UPT, UR16, 0x1, UPT ;  /* 0x000000011000788c */ /* 0x000fce000bf45270 */
[----:B------:R-:W-:Y:S05]  /*19e0*/  BRA.U UP0, `(.L_x_28) ;  /* 0x0000000100047547 */ /* 0x000fea000b800000 */
[----:B------:R-:W-:Y:S05]  /*19f0*/  BPT.TRAP 0x1 ;  /* 0x000000040000795c */ /* 0x000fea0000300000 */
.L_x_28:
[----:B------:R-:W-:Y:S04]  /*1a00*/  BSSY.RECONVERGENT B0, `(.L_x_29) ;  /* 0x0000003000007945 */ /* 0x000fe80003800200 */
[----:B------:R-:W-:Y:S05]  /*1a10*/  @!P4 BRA `(.L_x_30) ;  /* 0x000000000004c947 */ /* 0x000fea0003800000 */
[----:B------:R-:W-:Y:S05]  /*1a20*/  BPT.TRAP 0x1 ;  /* 0x000000040000795c */ /* 0x000fea0000300000 */
.L_x_30:
[----:B------:R-:W-:Y:S05]  /*1a30*/  BSYNC.RECONVERGENT B0 ;  /* 0x0000000000007941 */ /* 0x000fea0003800200 */
.L_x_29:
[----:B------:R-:W-:Y:S02]  /*1a40*/  UIADD3 UR23, UPT, UPT, UR17, 0x1, URZ ;  /* 0x0000000111177890 */ /* 0x000fe4000fffe0ff */
[----:B------:R-:W-:Y:S02]  /*1a50*/  UIADD3 UR28, UP1, UPT, UR14, 0x80, URZ ;  /* 0x000000800e1c7890 */ /* 0x000fe4000ff3e0ff */
[----:B------:R-:W-:Y:S02]  /*1a60*/  UISETP.NE.AND UP0, UPT, UR23, 0x3, UPT ;  /* 0x000000031700788c */ /* 0x000fe4000bf05270 */
[----:B------:R-:W-:Y:S02]  /*1a70*/  ULOP3.LUT UR33, UR33, 0xfefffff8, URZ, 0xc0, !UPT ;  /* 0xfefffff821217892 */ /* 0x000fe4000f8ec0ff */
[----:B------:R-:W-:Y:S02]  /*1a80*/  USEL UR9, URZ, 0x1, UP0 ;  /* 0x00000001ff097887 */ /* 0x000fe40008000000 */
[----:B------:R-:W-:-:S02]  /*1a90*/  USEL UR23, UR23, URZ, UP0 ;  /* 0x000000ff17177287 */ /* 0x000fc40008000000 */
[----:B------:R-:W-:Y:S02]  /*1aa0*/  UIADD3 UR26, UP0, UPT, UR14, 0x180, URZ ;  /* 0x000001800e1a7890 */ /* 0x000fe4000ff1e0ff */
[----:B------:R-:W-:Y:S01]  /*1ab0*/  ULEA UR8, UR23, UR6, 0x3 ;  /* 0x0000000617087291 */ /* 0x000fe2000f8e18ff */
[----:B------:R-:W-:Y:S01]  /*1ac0*/  LOP3.LUT R15, R15, UR9, RZ, 0x3c, !PT ;  /* 0x000000090f0f7c12 */ /* 0x000fe2000f8e3cff */
[----:B------:R-:W-:Y:S02]  /*1ad0*/  UIADD3.X UR29, UPT, UPT, URZ, UR15, URZ, UP1, !UPT ;  /* 0x0000000fff1d7290 */ /* 0x000fe40008ffe4ff */
[----:B------:R-:W-:Y:S01]  /*1ae0*/  UIADD3.X UR27, UPT, UPT, URZ, UR15, URZ, UP0, !UPT ;  /* 0x0000000fff1b7290 */ /* 0x000fe200087fe4ff */
[----:B-1----:R-:W-:Y:S01]  /*1af0*/  SHF.L.U32 R2, R15, 0x1f, RZ ;  /* 0x0000001f0f027819 */ /* 0x002fe200000006ff */
[----:B------:R-:W-:Y:S01]  /*1b00*/  UMOV UR18, 0x0 ;  /* 0x0000000000127882 */ /* 0x000fe20000000000 */
[----:B------:R-:W-:Y:S01]  /*1b10*/  UMOV UR19, 0x10000000 ;  /* 0x1000000000137882 */ /* 0x000fe20000000000 */
[----:B------:R-:W-:Y:S01]  /*1b20*/  UMOV UR10, UR34 ;  /* 0x00000022000a7c82 */ /* 0x000fe20008000000 */
[----:B------:R4:W1:Y:S01]  /*1b30*/  SYNCS.PHASECHK.TRANS64.TRYWAIT P0, [UR8+0x18], R2 ;  /* 0x00001802ff0075a7 */ /* 0x0008620008001108 */
[----:B------:R-:W-:Y:S01]  /*1b40*/  ULEA UR8, UR17, UR6, 0xc ;  /* 0x0000000611087291 */ /* 0x000fe2000f8e60ff */
[----:B------:R-:W-:Y:S01]  /*1b50*/  UMOV UR12, UR36 ;  /* 0x00000024000c7c82 */ /* 0x000fe20008000000 */
[----:B------:R-:W-:-:S02]  /*1b60*/  UMOV UR9, UR33 ;  /* 0x0000002100097c82 */ /* 0x000fc40008000000 */
[----:B------:R-:W-:Y:S02]  /*1b70*/  UIADD3 UR32, UPT, UPT, UR8, 0xc400, URZ ;  /* 0x0000c40008207890 */ /* 0x000fe4000fffe0ff */
[----:B------:R-:W-:Y:S01]  /*1b80*/  UIADD3 UR8, UPT, UPT, UR8, 0xf400, URZ ;  /* 0x0000f40008087890 */ /* 0x000fe2000fffe0ff */
[----:B------:R-:W-:Y:S01]  /*1b90*/  UMOV UR25, UR13 ;  /* 0x0000000d00197c82 */ /* 0x000fe20008000000 */
[----:B------:R-:W-:-:S05]  /*1ba0*/  UMOV UR17, UR23 ;  /* 0x0000001700117c82 */ /* 0x000fca0008000000 */
[----:B------:R2:W-:Y:S02]  /*1bb0*/  UTMALDG.3D.2CTA [UR32], [UR28], desc[UR18] ;  /* 0x000012201c0075b4 */ /* 0x0005e40008211000 */
[----:B------:R4:W-:Y:S01]  /*1bc0*/  UTMALDG.3D.2CTA [UR8], [UR26], desc[UR18] ;  /* 0x000012081a0075b4 */ /* 0x0009e20008211000 */
[----:B--2---:R-:W-:Y:S01]  /*1bd0*/  UIADD3 UR34, UPT, UPT, UR34, 0x20, URZ ;  /* 0x0000002022227890 */ /* 0x004fe2000fffe0ff */
[----:B------:R-:W-:Y:S11]  /*1be0*/  BRA.U UP2, `(.L_x_31) ;  /* 0xfffffffd02507547 */ /* 0x000ff6000b83ffff */
.L_x_25:
[----:B----4-:R-:W-:Y:S01]  /*1bf0*/  ULEA UR8, UR23, UR6, 0x3 ;  /* 0x0000000617087291 */ /* 0x010fe2000f8e18ff */
[----:B-1----:R-:W-:Y:S01]  /*1c00*/  SHF.L.U32 R2, R15, 0x1f, RZ ;  /* 0x0000001f0f027819 */ /* 0x002fe200000006ff */
[----:B------:R-:W-:Y:S01]  /*1c10*/  @!P1 SYNCS.ARRIVE.TRANS64.A1T0 RZ, [UR6+0x78], RZ ;  /* 0x000078ffffff99a7 */ /* 0x000fe20008100006 */
[----:B------:R-:W-:-:S06]  /*1c20*/  UISETP.GT.AND UP0, UPT, UR7, UR5, UPT ;  /* 0x000000050700728c */ /* 0x000fcc000bf04270 */
[----:B--2---:R1:W2:Y:S03]  /*1c30*/  SYNCS.PHASECHK.TRANS64.TRYWAIT P0, [UR8+0x18], R2 ;  /* 0x00001802ff0075a7 */ /* 0x0042a60008001108 */
[----:B------:R-:W-:Y:S05]  /*1c40*/  BRA.U !UP0, `(.L_x_32) ;  /* 0x0000000108bc7547 */ /* 0x000fea000b800000 */
[----:B------:R-:W-:Y:S01]  /*1c50*/  UIADD3 UR26, UPT, UPT, UR24, UR25, URZ ;  /* 0x00000019181a7290 */ /* 0x000fe2000fffe0ff */
[----:B------:R-:W-:-:S11]  /*1c60*/  UMOV UR27, UR23 ;  /* 0x00000017001b7c82 */ /* 0x000fd60008000000 */
.L_x_38:
[----:B------:R-:W-:Y:S01]  /*1c70*/  ULEA UR17, UR27, UR6, 0x3 ;  /* 0x000000061b117291 */ /* 0x000fe2000f8e18ff */
[----:B--2---:R-:W-:Y:S01]  /*1c80*/  @P5 MOV R3, 0x4000 ;  /* 0x0000400000035802 */ /* 0x004fe20000000f00 */
[----:B-12---:R-:W-:Y:S10]  /*1c90*/  @P0 BRA `(.L_x_33) ;  /* 0x00000000000c0947 */ /* 0x006ff40003800000 */
[----:B------:R-:W-:-:S04]  /*1ca0*/  SHF.L.U32 R5, R15, 0x1f, RZ ;  /* 0x0000001f0f057819 */ /* 0x000fc800000006ff */
[----:B------:R-:W2:Y:S02]  /*1cb0*/  SYNCS.PHASECHK.TRANS64.TRYWAIT P0, [UR17+0x18], R5 ;  /* 0x00001805ff0075a7 */ /* 0x000ea40008001111 */
[----:B--2---:R-:W-:Y:S05]  /*1cc0*/  @!P0 BRA `(.L_x_34) ;  /* 0x0000009800488947 */ /* 0x004fea0003800000 */
.L_x_33:
[----:B------:R2:W-:Y:S01]  /*1cd0*/  @P5 SYNCS.ARRIVE.TRANS64 RZ, [UR17], R3 ;  /* 0x00000003ffff59a7 */ /* 0x0005e20008000011 */
[----:B------:R-:W-:-:S04]  /*1ce0*/  ULOP3.LUT UR8, UR22, 0x2, URZ, 0xfc, !UPT ;  /* 0x0000000216087892 */ /* 0x000fc8000f8efcff */
[----:B------:R-:W-:-:S09]  /*1cf0*/  UISETP.NE.AND UP0, UPT, UR8, 0x2, UPT ;  /* 0x000000020800788c */ /* 0x000fd2000bf05270 */
[----:B------:R-:W-:Y:S05]  /*1d00*/  BRA.U UP0, `(.L_x_35) ;  /* 0x0000000100047547 */ /* 0x000fea000b800000 */
[----:B------:R-:W-:Y:S05]  /*1d10*/  BPT.TRAP 0x1 ;  /* 0x000000040000795c */ /* 0x000fea0000300000 */
.L_x_35:
[----:B------:R-:W-:Y:S04]  /*1d20*/  BSSY.RECONVERGENT B0, `(.L_x_36) ;  /* 0x0000003000007945 */ /* 0x000fe80003800200 */
[----:B------:R-:W-:Y:S05]  /*1d30*/  @!P4 BRA `(.L_x_37) ;  /* 0x000000000004c947 */ /* 0x000fea0003800000 */
[----:B------:R-:W-:Y:S05]  /*1d40*/  BPT.TRAP 0x1 ;  /* 0x000000040000795c */ /* 0x000fea0000300000 */
.L_x_37:
[----:B------:R-:W-:Y:S05]  /*1d50*/  BSYNC.RECONVERGENT B0 ;  /* 0x0000000000007941 */ /* 0x000fea0003800200 */
.L_x_36:
[----:B------:R-:W-:Y:S02]  /*1d60*/  UIADD3 UR23, UPT, UPT, UR27, 0x1, URZ ;  /* 0x000000011b177890 */ /* 0x000fe4000fffe0ff */
[----:B------:R-:W-:Y:S02]  /*1d70*/  UIADD3 UR32, UP1, UPT, UR14, 0x80, URZ ;  /* 0x000000800e207890 */ /* 0x000fe4000ff3e0ff */
[----:B------:R-:W-:Y:S02]  /*1d80*/  UISETP.NE.AND UP0, UPT, UR23, 0x3, UPT ;  /* 0x000000031700788c */ /* 0x000fe4000bf05270 */
[----:B------:R-:W-:Y:S02]  /*1d90*/  USHF.L.U32 UR18, UR25, 0x5, URZ ;  /* 0x0000000519127899 */ /* 0x000fe400080006ff */
[----:B------:R-:W-:Y:S02]  /*1da0*/  USEL UR9, URZ, 0x1, UP0 ;  /* 0x00000001ff097887 */ /* 0x000fe40008000000 */
[----:B------:R-:W-:-:S02]  /*1db0*/  USEL UR23, UR23, URZ, UP0 ;  /* 0x000000ff17177287 */ /* 0x000fc40008000000 */
[----:B------:R-:W-:Y:S02]  /*1dc0*/  UIADD3 UR30, UP0, UPT, UR14, 0x180, URZ ;  /* 0x000001800e1e7890 */ /* 0x000fe4000ff1e0ff */
[----:B------:R-:W-:Y:S01]  /*1dd0*/  ULEA UR8, UR23, UR6, 0x3 ;  /* 0x0000000617087291 */ /* 0x000fe2000f8e18ff */
[----:B------:R-:W-:Y:S01]  /*1de0*/  LOP3.LUT R15, R15, UR9, RZ, 0x3c, !PT ;  /* 0x000000090f0f7c12 */ /* 0x000fe2000f8e3cff */
[----:B------:R-:W-:Y:S02]  /*1df0*/  ULOP3.LUT UR17, UR17, 0xfefffff8, URZ, 0xc0, !UPT ;  /* 0xfefffff811117892 */ /* 0x000fe4000f8ec0ff */
[----:B------:R-:W-:Y:S01]  /*1e00*/  UIADD3.X UR33, UPT, UPT, URZ, UR15, URZ, UP1, !UPT ;  /* 0x0000000fff217290 */ /* 0x000fe20008ffe4ff */
[----:B-1----:R-:W-:Y:S01]  /*1e10*/  SHF.L.U32 R2, R15, 0x1f, RZ ;  /* 0x0000001f0f027819 */ /* 0x002fe200000006ff */
[----:B------:R-:W-:Y:S01]  /*1e20*/  UIADD3.X UR31, UPT, UPT, URZ, UR15, URZ, UP0, !UPT ;  /* 0x0000000fff1f7290 */ /* 0x000fe200087fe4ff */
[----:B------:R-:W-:Y:S02]  /*1e30*/  UMOV UR28, 0x0 ;  /* 0x00000000001c7882 */ /* 0x000fe40000000000 */
[----:B------:R4:W1:Y:S01]  /*1e40*/  SYNCS.PHASECHK.TRANS64.TRYWAIT P0, [UR8+0x18], R2 ;  /* 0x00001802ff0075a7 */ /* 0x0008620008001108 */
[----:B------:R-:W-:Y:S01]  /*1e50*/  ULEA UR8, UR27, UR6, 0xc ;  /* 0x000000061b087291 */ /* 0x000fe2000f8e60ff */
[----:B------:R-:W-:Y:S01]  /*1e60*/  UMOV UR29, 0x10000000 ;  /* 0x10000000001d7882 */ /* 0x000fe20000000000 */
[----:B------:R-:W-:-:S02]  /*1e70*/  UMOV UR19, UR35 ;  /* 0x0000002300137c82 */ /* 0x000fc40008000000 */
[----:B------:R-:W-:Y:S02]  /*1e80*/  UIADD3 UR16, UPT, UPT, UR8, 0xc400, URZ ;  /* 0x0000c40008107890 */ /* 0x000fe4000fffe0ff */
[----:B------:R-:W-:Y:S01]  /*1e90*/  UIADD3 UR8, UPT, UPT, UR8, 0xf400, URZ ;  /* 0x0000f40008087890 */ /* 0x000fe2000fffe0ff */
[----:B------:R-:W-:Y:S01]  /*1ea0*/  UMOV UR20, UR36 ;  /* 0x0000002400147c82 */ /* 0x000fe20008000000 */
[----:B------:R-:W-:Y:S01]  /*1eb0*/  UMOV UR12, UR36 ;  /* 0x00000024000c7c82 */ /* 0x000fe20008000000 */
[----:B------:R-:W-:Y:S01]  /*1ec0*/  UMOV UR9, UR17 ;  /* 0x0000001100097c82 */ /* 0x000fe20008000000 */
[----:B------:R-:W-:Y:S01]  /*1ed0*/  UMOV UR10, UR18 ;  /* 0x00000012000a7c82 */ /* 0x000fe20008000000 */
[----:B------:R-:W-:Y:S02]  /*1ee0*/  UIADD3 UR25, UPT, UPT, UR25, 0x1, URZ ;  /* 0x0000000119197890 */ /* 0x000fe4000fffe0ff */
[----:B------:R4:W-:Y:S01]  /*1ef0*/  UTMALDG.3D.2CTA [UR16], [UR32], desc[UR28] ;  /* 0x00001c10200075b4 */ /* 0x0009e20008211000 */
[----:B------:R-:W-:Y:S01]  /*1f00*/  UMOV UR27, UR23 ;  /* 0x00000017001b7c82 */ /* 0x000fe20008000000 */
[----:B------:R-:W-:Y:S01]  /*1f10*/  UISETP.NE.AND UP0, UPT, UR25, UR26, UPT ;  /* 0x0000001a1900728c */ /* 0x000fe2000bf05270 */
[----:B------:R4:W-:Y:S08]  /*1f20*/  UTMALDG.3D.2CTA [UR8], [UR30], desc[UR28] ;  /* 0x00001c081e0075b4 */ /* 0x0009f00008211000 */
[----:B----4-:R-:W-:Y:S05]  /*1f30*/  BRA.U UP0, `(.L_x_38) ;  /* 0xfffffffd004c7547 */ /* 0x010fea000b83ffff */
.L_x_32:
[C---:B-1----:R-:W-:Y:S01]  /*1f40*/  LEA R2, R14.reuse, UR6, 0x3 ;  /* 0x000000060e027c11 */ /* 0x042fe2000f8e18ff */
[----:B------:R-:W-:Y:S01]  /*1f50*/  NOP ;  /* 0x0000000000007918 */ /* 0x000fe20000000000 */
[----:B--2---:R-:W-:Y:S02]  /*1f60*/  SHF.L.U32 R3, R13, 0x1f, RZ ;  /* 0x0000001f0d037819 */ /* 0x004fe400000006ff */
[----:B------:R-:W-:Y:S02]  /*1f70*/  LEA R4, R14, UR6, 0x4 ;  /* 0x000000060e047c11 */ /* 0x000fe4000f8e20ff */
[----:B------:R-:W1:Y:S02]  /*1f80*/  SYNCS.PHASECHK.TRANS64.TRYWAIT P0, [R2+URZ+0x80], R3 ;  /* 0x00008003020075a7 */ /* 0x000e6400080011ff */
[----:B-1----:R-:W-:Y:S05]  /*1f90*/  @!P0 BRA `(.L_x_39) ;  /* 0x0000009400ac8947 */ /* 0x002fea0003800000 */
.L_x_146:
[----:B------:R-:W2:Y:S01]  /*1fa0*/  LDS.128 R4, [R4+0xf0] ;  /* 0x0000f00004047984 */ /* 0x000ea20000000c00 */
[----:B------:R-:W-:Y:S01]  /*1fb0*/  ISETP.GE.AND P0, PT, R72, 0x1, PT ;  /* 0x000000014800780c */ /* 0x000fe20003f06270 */
[----:B-1----:R-:W-:Y:S01]  /*1fc0*/  VIADD R2, R2, 0x90 ;  /* 0x0000009002027836 */ /* 0x002fe20000000000 */
[----:B------:R-:W-:Y:S01]  /*1fd0*/  @!PT LDS RZ, [RZ] ;  /* 0x00000000fffff984 */ /* 0x000fe20000000800 */
[----:B------:R-:W-:Y:S01]  /*1fe0*/  @!PT LDS RZ, [RZ] ;  /* 0x00000000fffff984 */ /* 0x000fe20000000800 */
[----:B------:R-:W-:Y:S01]  /*1ff0*/  @!PT LDS RZ, [RZ] ;  /* 0x00000000fffff984 */ /* 0x000fe20000000800 */
[----:B------:R-:W-:Y:S01]  /*2000*/  @!PT LDS RZ, [RZ] ;  /* 0x00000000fffff984 */ /* 0x000fe20000000800 */
[----:B------:R1:W-:Y:S06]  /*2010*/  MEMBAR.ALL.CTA ;  /* 0x0000000000007992 */ /* 0x0003ec0000008000 */
[----:B-1----:R-:W1:Y:S01]  /*2020*/  FENCE.VIEW.ASYNC.S ;  /* 0x00000000000073c6 */ /* 0x002e620000000000 */
[----:B------:R-:W-:-:S04]  /*2030*/  PRMT R2, RZ, 0x654, R2 ;  /* 0x00000654ff027816 */ /* 0x000fc80000000002 */
[----:B-1----:R1:W-:Y:S01]  /*2040*/  SYNCS.ARRIVE.TRANS64.RED.A1T0 RZ, [R2+URZ], RZ ;  /* 0x000000ff02ff79a7 */ /* 0x0023e200081004ff */
[----:B--2---:R-:W-:-:S13]  /*2050*/  LOP3.LUT P2, RZ, R6, 0x1, RZ, 0xc0, !PT ;  /* 0x0000000106ff7812 */ /* 0x004fda000784c0ff */
[----:B------:R-:W-:Y:S01]  /*2060*/  @P2 SHF.R.U32.HI R3, RZ, 0x10, R5 ;  /* 0x00000010ff032819 */ /* 0x000fe20000011605 */
[----:B------:R-:W-:Y:S01]  /*2070*/  VOTEU.ANY UP0, P2 ;  /* 0x0000000000ff7886 */ /* 0x000fe20001000100 */
[----:B------:R-:W-:Y:S02]  /*2080*/  @P2 MOV R11, R4 ;  /* 0x00000004000b2202 */ /* 0x000fe40000000f00 */
[----:B------:R-:W-:Y:S02]  /*2090*/  @P2 R2UR.BROADCAST UR8, R3 ;  /* 0x00000000030822ca */ /* 0x000fe400008e0000 */
[----:B------:R-:W-:-:S11]  /*20a0*/  @P2 LOP3.LUT R8, R5, 0xffff, RZ, 0xc0, !PT ;  /* 0x0000ffff05082812 */ /* 0x000fd600078ec0ff */
[----:B------:R-:W-:Y:S01]  /*20b0*/  @UP0 UMOV UR36, UR8 ;  /* 0x0000000800240c82 */ /* 0x000fe20008000000 */
[----:B-1----:R-:W-:Y:S05]  /*20c0*/  @!P0 BRA `(.L_x_40) ;  /* 0x0000000000b88947 */ /* 0x002fea0003800000 */
[----:B------:R-:W3:Y:S01]  /*20d0*/  LDC.64 R4, c[0x0][0xb18] ;  /* 0x0002c600ff047b82 */ /* 0x000ee20000000a00 */
[----:B------:R-:W-:-:S07]  /*20e0*/  ISETP.NE.AND P3, PT, R72, 0x1, PT ;  /* 0x000000014800780c */ /* 0x000fce0003f65270 */
[----:B------:R-:W1:Y:S08]  /*20f0*/  LDC.64 R6, c[0x0][0xb10] ;  /* 0x0002c400ff067b82 */ /* 0x000e700000000a00 */
[----:B------:R-:W2:Y:S08]  /*2100*/  LDC R17, c[0x0][0xb20] ;  /* 0x0002c800ff117b82 */ /* 0x000eb00000000800 */
[----:B------:R-:W4:Y:S01]  /*2110*/  LDC R18, c[0x0][0xb0c] ;  /* 0x0002c300ff127b82 */ /* 0x000f220000000800 */
[----:B---3--:R-:W-:Y:S01]  /*2120*/  IMAD.HI.U32 R22, R0, R5, RZ ;  /* 0x0000000500167227 */ /* 0x008fe200078e00ff */
[----:B------:R-:W-:-:S06]  /*2130*/  ISETP.NE.AND P0, PT, R4, 0x1, PT ;  /* 0x000000010400780c */ /* 0x000fcc0003f05270 */
[----:B------:R-:W3:Y:S01]  /*2140*/  LDC.64 R2, c[0x0][0xb28] ;  /* 0x0002ca00ff027b82 */ /* 0x000ee20000000a00 */
[----:B-1----:R-:W-:-:S04]  /*2150*/  IMAD.HI.U32 R20, R9, R6, RZ ;  /* 0x0000000609147227 */ /* 0x002fc800078e00ff */
[----:B------:R-:W-:Y:S01]  /*2160*/  IMAD.HI.U32 R24, R11, R6, RZ ;  /* 0x000000060b187227 */ /* 0x000fe200078e00ff */
[----:B------:R-:W-:Y:S02]  /*2170*/  SHF.R.U32.HI R20, RZ, R7, R20 ;  /* 0x00000007ff147219 */ /* 0x000fe40000011614 */
[----:B--2---:R-:W-:Y:S01]  /*2180*/  SHF.R.U32.HI R19, RZ, R17, R22 ;  /* 0x00000011ff137219 */ /* 0x004fe20000011616 */
[----:B------:R-:W-:Y:S01]  /*2190*/  IMAD.HI.U32 R22, R8, R5, RZ ;  /* 0x0000000508167227 */ /* 0x000fe200078e00ff */
[----:B------:R-:W-:Y:S02]  /*21a0*/  SHF.R.U32.HI R24, RZ, R7, R24 ;  /* 0x00000007ff187219 */ /* 0x000fe40000011618 */
[----:B------:R-:W-:Y:S02]  /*21b0*/  SEL R19, R0, R19, !P0 ;  /* 0x0000001300137207 */ /* 0x000fe40004000000 */
[----:B------:R-:W-:Y:S02]  /*21c0*/  SHF.R.U32.HI R17, RZ, R17, R22 ;  /* 0x00000011ff117219 */ /* 0x000fe40000011616 */
[----:B----4-:R-:W-:-:S02]  /*21d0*/  ISETP.NE.AND P1, PT, R18, 0x1, PT ;  /* 0x000000011200780c */ /* 0x010fc40003f25270 */
[----:B------:R-:W-:Y:S02]  /*21e0*/  SEL R17, R8, R17, !P0 ;  /* 0x0000001108117207 */ /* 0x000fe40004000000 */
[----:B------:R-:W-:Y:S02]  /*21f0*/  SEL R21, R9, R20, !P1 ;  /* 0x0000001409157207 */ /* 0x000fe40004800000 */
[----:B------:R-:W-:Y:S01]  /*2200*/  SEL R5, R11, R24, !P1 ;  /* 0x000000180b057207 */ /* 0x000fe20004800000 */
[----:B---3--:R-:W-:Y:S01]  /*2210*/  IMAD.HI.U32 R20, R19, R2, RZ ;  /* 0x0000000213147227 */ /* 0x008fe200078e00ff */
[----:B------:R-:W-:-:S03]  /*2220*/  IADD3 R7, PT, PT, -R17, RZ, RZ ;  /* 0x000000ff11077210 */ /* 0x000fc60007ffe1ff */
        /* <DEDUP_REMOVED lines=11> */
[----:B------:R-:W-:-:S04]  /*22e0*/  @!P0 IMAD.HI.U32 R20, R5, R2, RZ ;  /* 0x0000000205148227 */ /* 0x000fc800078e00ff */
[----:B------:R-:W-:Y:S01]  /*22f0*/  IMAD.MOV R2, RZ, RZ, -R6 ;  /* 0x000000ffff027224 */ /* 0x000fe200078e0a06 */
[----:B------:R-:W-:-:S03]  /*2300*/  @!P0 SHF.R.U32.HI R20, RZ, R3, R20 ;  /* 0x00000003ff148219 */ /* 0x000fc60000011614 */
[----:B------:R-:W-:Y:S01]  /*2310*/  IMAD R2, R72, R2, R17 ;  /* 0x0000000248027224 */ /* 0x000fe200078e0211 */
        /* <DEDUP_REMOVED lines=9> */
.L_x_40:
[----:B------:R-:W1:Y:S02]  /*23b0*/  LDCU UR8, c[0x0][0xb30] ;  /* 0x00016600ff0877ac */ /* 0x000e640008000800 */
[----:B-1----:R-:W-:-:S09]  /*23c0*/  UISETP.NE.AND UP0, UPT, UR8, 0x1, UPT ;  /* 0x000000010800788c */ /* 0x002fd2000bf05270 */
[----:B------:R-:W-:Y:S05]  /*23d0*/  BRA.U UP0, `(.L_x_41) ;  /* 0x0000000100407547 */ /* 0x000fea000b800000 */
[----:B------:R-:W1:Y:S08]  /*23e0*/  LDC.64 R4, c[0x0][0xb10] ;  /* 0x0002c400ff047b82 */ /* 0x000e700000000a00 */
[----:B------:R-:W2:Y:S08]  /*23f0*/  LDC.64 R2, c[0x0][0xb18] ;  /* 0x0002c600ff027b82 */ /* 0x000eb00000000a00 */
[----:B------:R-:W4:Y:S08]  /*2400*/  LDC R6, c[0x0][0xb20] ;  /* 0x0002c800ff067b82 */ /* 0x000f300000000800 */
[----:B------:R-:W3:Y:S01]  /*2410*/  LDC R18, c[0x0][0xb0c] ;  /* 0x0002c300ff127b82 */ /* 0x000ee20000000800 */
[----:B-1----:R-:W-:-:S05]  /*2420*/  IMAD.HI.U32 R4, R11, R4, RZ ;  /* 0x000000040b047227 */ /* 0x002fca00078e00ff */
[----:B------:R-:W-:Y:S01]  /*2430*/  SHF.R.U32.HI R4, RZ, R5, R4 ;  /* 0x00000005ff047219 */ /* 0x000fe20000011604 */
[----:B--2---:R-:W-:Y:S01]  /*2440*/  IMAD.HI.U32 R3, R8, R3, RZ ;  /* 0x0000000308037227 */ /* 0x004fe200078e00ff */
[----:B------:R-:W-:-:S04]  /*2450*/  ISETP.NE.AND P0, PT, R2, 0x1, PT ;  /* 0x000000010200780c */ /* 0x000fc80003f05270 */
[----:B----4-:R-:W-:-:S04]  /*2460*/  SHF.R.U32.HI R3, RZ, R6, R3 ;  /* 0x00000006ff037219 */ /* 0x010fc80000011603 */
[----:B------:R-:W-:Y:S02]  /*2470*/  SEL R3, R8, R3, !P0 ;  /* 0x0000000308037207 */ /* 0x000fe40004000000 */
[----:B---3--:R-:W-:-:S04]  /*2480*/  ISETP.NE.AND P1, PT, R18, 0x1, PT ;  /* 0x000000011200780c */ /* 0x008fc80003f25270 */
[----:B------:R-:W-:-:S05]  /*2490*/  SEL R4, R11, R4, !P1 ;  /* 0x000000040b047207 */ /* 0x000fca0004800000 */
[----:B------:R-:W-:Y:S02]  /*24a0*/  IMAD.IADD R5, R3, 0x1, -R4 ;  /* 0x0000000103057824 */ /* 0x000fe400078e0a04 */
[----:B------:R-:W-:Y:S02]  /*24b0*/  IMAD.IADD R3, R4, 0x1, -R3 ;  /* 0x0000000104037824 */ /* 0x000fe400078e0a03 */
[----:B------:R-:W-:Y:S02]  /*24c0*/  IMAD R11, R5, R18, R11 ;  /* 0x00000012050b7224 */ /* 0x000fe400078e020b */
[----:B------:R-:W-:-:S07]  /*24d0*/  IMAD R8, R3, R2, R8 ;  /* 0x0000000203087224 */ /* 0x000fce00078e0208 */
.L_x_41:
[----:B------:R-:W-:Y:S01]  /*24e0*/  VIADD R14, R14, 0x1 ;  /* 0x000000010e0e7836 */ /* 0x000fe20000000000 */
[----:B------:R-:W-:Y:S01]  /*24f0*/  PLOP3.LUT P1, PT, PT, PT, PT, 0x80, 0x8 ;  /* 0x000000000008781c */ /* 0x000fe20003f2f070 */
[----:B------:R-:W-:Y:S02]  /*2500*/  IMAD.IADD R21, R11, 0x1, R170 ;  /* 0x000000010b157824 */ /* 0x000fe400078e02aa */
[----:B------:R-:W-:Y:S01]  /*2510*/  IMAD.IADD R20, R8, 0x1, R147 ;  /* 0x0000000108147824 */ /* 0x000fe200078e0293 */
[----:B------:R-:W-:-:S04]  /*2520*/  ISETP.NE.AND P0, PT, R14, 0x2, PT ;  /* 0x000000020e00780c */ /* 0x000fc80003f05270 */
[----:B------:R-:W-:Y:S02]  /*2530*/  SEL R2, RZ, 0x1, P0 ;  /* 0x00000001ff027807 */ /* 0x000fe40000000000 */
[----:B------:R-:W-:Y:S02]  /*2540*/  SEL R14, R14, RZ, P0 ;  /* 0x000000ff0e0e7207 */ /* 0x000fe40000000000 */
[----:B------:R-:W-:Y:S01]  /*2550*/  LOP3.LUT R13, R13, R2, RZ, 0x3c, !PT ;  /* 0x000000020d0d7212 */ /* 0x000fe200078e3cff */
[----:B------:R-:W-:Y:S06]  /*2560*/  @P2 BRA `(.L_x_42) ;  /* 0xfffffff000642947 */ /* 0x000fec000383ffff */
[----:B------:R-:W-:Y:S01]  /*2570*/  UIADD3 UR6, UPT, UPT, UR6, 0x18, URZ ;  /* 0x0000001806067890 */ /* 0x000fe2000fffe0ff */
[----:B------:R-:W-:-:S03]  /*2580*/  SHF.L.U32 R3, R15, 0x1f, RZ ;  /* 0x0000001f0f037819 */ /* 0x000fc600000006ff */
[----:B------:R-:W-:-:S09]  /*2590*/  ULEA UR4, UR23, UR6, 0x3 ;  /* 0x0000000617047291 */ /* 0x000fd2000f8e18ff */
[----:B------:R-:W1:Y:S02]  /*25a0*/  SYNCS.PHASECHK.TRANS64.TRYWAIT P0, [UR4], R3 ;  /* 0x00000003ff0075a7 */ /* 0x000e640008001104 */
[----:B-1----:R-:W-:Y:S05]  /*25b0*/  @!P0 BRA `(.L_x_43) ;  /* 0x0000009000388947 */ /* 0x002fea0003800000 */
.L_x_148:
[----:B------:R-:W-:-:S04]  /*25c0*/  UIADD3 UR5, UPT, UPT, UR23, 0x1, URZ ;  /* 0x0000000117057890 */ /* 0x000fc8000fffe0ff */
[----:B------:R-:W-:-:S04]  /*25d0*/  UISETP.NE.AND UP0, UPT, UR5, 0x3, UPT ;  /* 0x000000030500788c */ /* 0x000fc8000bf05270 */
[----:B------:R-:W-:Y:S02]  /*25e0*/  USEL UR7, URZ, 0x1, UP0 ;  /* 0x00000001ff077887 */ /* 0x000fe40008000000 */
[----:B------:R-:W-:-:S04]  /*25f0*/  USEL UR5, UR5, URZ, UP0 ;  /* 0x000000ff05057287 */ /* 0x000fc80008000000 */
[----:B------:R-:W-:Y:S01]  /*2600*/  ULEA UR4, UR5, UR6, 0x3 ;  /* 0x0000000605047291 */ /* 0x000fe2000f8e18ff */
[----:B------:R-:W-:-:S04]  /*2610*/  LOP3.LUT R15, R15, UR7, RZ, 0x3c, !PT ;  /* 0x000000070f0f7c12 */ /* 0x000fc8000f8e3cff */
[----:B-1----:R-:W-:-:S04]  /*2620*/  SHF.L.U32 R3, R15, 0x1f, RZ ;  /* 0x0000001f0f037819 */ /* 0x002fc800000006ff */
[----:B------:R-:W1:Y:S02]  /*2630*/  SYNCS.PHASECHK.TRANS64.TRYWAIT P0, [UR4], R3 ;  /* 0x00000003ff0075a7 */ /* 0x000e640008001104 */
[----:B-1----:R-:W-:Y:S05]  /*2640*/  @!P0 BRA `(.L_x_44) ;  /* 0x00000090002c8947 */ /* 0x002fea0003800000 */
.L_x_150:
[----:B------:R-:W-:-:S04]  /*2650*/  UIADD3 UR5, UPT, UPT, UR5, 0x1, URZ ;  /* 0x0000000105057890 */ /* 0x000fc8000fffe0ff */
[----:B------:R-:W-:-:S04]  /*2660*/  UISETP.NE.AND UP0, UPT, UR5, 0x3, UPT ;  /* 0x000000030500788c */ /* 0x000fc8000bf05270 */
[----:B------:R-:W-:Y:S02]  /*2670*/  USEL UR4, URZ, 0x1, UP0 ;  /* 0x00000001ff047887 */ /* 0x000fe40008000000 */
[----:B------:R-:W-:-:S04]  /*2680*/  USEL UR5, UR5, URZ, UP0 ;  /* 0x000000ff05057287 */ /* 0x000fc80008000000 */
[----:B------:R-:W-:Y:S01]  /*2690*/  ULEA UR5, UR5, UR6, 0x3 ;  /* 0x0000000605057291 */ /* 0x000fe2000f8e18ff */
[----:B-1----:R-:W-:-:S04]  /*26a0*/  LOP3.LUT R3, R15, UR4, RZ, 0x3c, !PT ;  /* 0x000000040f037c12 */ /* 0x002fc8000f8e3cff */
[----:B------:R-:W-:Y:S01]  /*26b0*/  SHF.L.U32 R3, R3, 0x1f, RZ ;  /* 0x0000001f03037819 */ /* 0x000fe200000006ff */
[----:B---3--:R-:W-:-:S07]  /*26c0*/  IMAD.U32 R0, RZ, RZ, UR5 ;  /* 0x00000005ff007e24 */ /* 0x008fce000f8e00ff */
.L_x_45:
[----:B-1----:R1:W2:Y:S02]  /*26d0*/  SYNCS.PHASECHK.TRANS64.TRYWAIT P0, [R0+URZ], R3 ;  /* 0x00000003000075a7 */ /* 0x0022a400080011ff */
[----:B--2---:R-:W-:Y:S05]  /*26e0*/  @!P0 NANOSLEEP.SYNCS 0x989680 ;  /* 0x009896800000895d */ /* 0x004fea0003900000 */
[----:B------:R-:W2:Y:S02]  /*26f0*/  @!P0 SYNCS.PHASECHK.TRANS64 P0, [R0+URZ], R3 ;  /* 0x00000003000085a7 */ /* 0x000ea400080010ff */
[----:B--2---:R-:W-:Y:S05]  /*2700*/  @P0 EXIT ;  /* 0x000000000000094d */ /* 0x004fea0003800000 */
[----:B------:R-:W-:Y:S05]  /*2710*/  BRA `(.L_x_45) ;  /* 0xfffffffc00ec7947 */ /* 0x000fea000383ffff */
.L_x_22:
[----:B------:R-:W-:-:S04]  /*2720*/  UISETP.NE.AND UP1, UPT, UR37, URZ, UPT ;  /* 0x000000ff2500728c */ /* 0x000fc8000bf25270 */
[----:B------:R-:W-:-:S09]  /*2730*/  UISETP.NE.OR UP1, UPT, UR10, 0x1, UP1 ;  /* 0x000000010a00788c */ /* 0x000fd20008f25670 */
[----:B------:R-:W-:Y:S05]  /*2740*/  BRA.U UP1, `(.L_x_46) ;  /* 0x00000005014c7547 */ /* 0x000fea000b800000 */
[----:B------:R-:W-:Y:S01]  /*2750*/  HFMA2 R11, -RZ, RZ, 0, 0 ;  /* 0x00000000ff0b7431 */ /* 0x000fe200000001ff */
[----:B------:R-:W-:Y:S01]  /*2760*/  ISETP.GE.U32.AND P2, PT, R10, 0x2, PT ;  /* 0x000000020a00780c */ /* 0x000fe20003f46070 */
[----:B------:R-:W-:Y:S01]  /*2770*/  IMAD.MOV.U32 R12, RZ, RZ, 0x1 ;  /* 0x00000001ff0c7424 */ /* 0x000fe200078e00ff */
[----:B------:R-:W-:Y:S01]  /*2780*/  CS2R R8, SRZ ;  /* 0x0000000000087805 */ /* 0x000fe2000001ff00 */
[----:B------:R-:W-:Y:S01]  /*2790*/  IMAD.MOV.U32 R3, RZ, RZ, RZ ;  /* 0x000000ffff037224 */ /* 0x000fe200078e00ff */
[----:B------:R-:W-:Y:S01]  /*27a0*/  UMOV UR4, 0x400 ;  /* 0x0000040000047882 */ /* 0x000fe20000000000 */
[----:B------:R-:W-:Y:S01]  /*27b0*/  UMOV UR6, URZ ;  /* 0x000000ff00067c82 */ /* 0x000fe20008000000 */
[----:B------:R-:W-:-:S12]  /*27c0*/  ULEA UR37, UR37, UR4, 0x18 ;  /* 0x0000000425257291 */ /* 0x000fd8000f8ec0ff */
.L_x_50:
[----:B------:R-:W-:Y:S02]  /*27d0*/  LEA R0, R3, UR37, 0x3 ;  /* 0x0000002503007c11 */ /* 0x000fe4000f8e18ff */
[----:B------:R-:W-:-:S03]  /*27e0*/  SHF.L.U32 R5, R8, 0x1f, RZ ;  /* 0x0000001f08057819 */ /* 0x000fc600000006ff */
[----:B------:R-:W-:Y:S01]  /*27f0*/  VIADD R4, R0, 0xd0 ;  /* 0x000000d000047836 */ /* 0x000fe20000000000 */
[----:B------:R-:W1:Y:S02]  /*2800*/  SYNCS.PHASECHK.TRANS64.TRYWAIT P0, [R0+URZ+0xc0], R5 ;  /* 0x0000c005000075a7 */ /* 0x000e6400080011ff */
[----:B-1----:R-:W-:Y:S05]  /*2810*/  @!P0 BRA `(.L_x_47) ;  /* 0x0000008c00d08947 */ /* 0x002fea0003800000 */
.L_x_151:
[----:B------:R-:W-:Y:S01]  /*2820*/  ULEA UR5, UR6, UR37, 0x3 ;  /* 0x0000002506057291 */ /* 0x000fe2000f8e18ff */
[----:B------:R-:W-:Y:S01]  /*2830*/  PRMT R4, RZ, 0x654, R4 ;  /* 0x00000654ff047816 */ /* 0x000fe20000000004 */
[----:B-1----:R-:W-:Y:S01]  /*2840*/  @!P2 IMAD.MOV.U32 R5, RZ, RZ, 0x10 ;  /* 0x00000010ff05a424 */ /* 0x002fe200078e00ff */
[----:B------:R-:W-:Y:S01]  /*2850*/  SHF.L.U32 R7, R12, 0x1f, RZ ;  /* 0x0000001f0c077819 */ /* 0x000fe200000006ff */
[----:B------:R-:W-:Y:S01]  /*2860*/  UIADD3 UR4, UPT, UPT, UR5, 0x80, URZ ;  /* 0x0000008005047890 */ /* 0x000fe2000fffe0ff */
[----:B------:R1:W-:Y:S05]  /*2870*/  SYNCS.ARRIVE.TRANS64.RED.A1T0 RZ, [R4+URZ], RZ ;  /* 0x000000ff04ff79a7 */ /* 0x0003ea00081004ff */
[----:B------:R-:W-:Y:S01]  /*2880*/  IMAD.U32 R13, RZ, RZ, UR4 ;  /* 0x00000004ff0d7e24 */ /* 0x000fe2000f8e00ff */
[----:B------:R-:W2:Y:S04]  /*2890*/  SYNCS.PHASECHK.TRANS64.TRYWAIT P0, [UR5+0x90], R7 ;  /* 0x00009007ff0075a7 */ /* 0x000ea80008001105 */
[----:B------:R-:W-:Y:S01]  /*28a0*/  PRMT R13, R10, 0x654, R13 ;  /* 0x000006540a0d7816 */ /* 0x000fe2000000000d */
[----:B-12---:R-:W-:Y:S06]  /*28b0*/  @!P0 BRA `(.L_x_48) ;  /* 0x0000008c00bc8947 */ /* 0x006fec0003800000 */
.L_x_153:
[----:B------:R-:W-:Y:S01]  /*28c0*/  ULEA UR4, UR6, UR37, 0x4 ;  /* 0x0000002506047291 */ /* 0x000fe2000f8e20ff */
[----:B------:R-:W-:Y:S01]  /*28d0*/  SEL R2, R13, R2, !P2 ;  /* 0x000000020d027207 */ /* 0x000fe20005000000 */
[----:B------:R-:W-:Y:S01]  /*28e0*/  UIADD3 UR5, UPT, UPT, UR5, 0x80, URZ ;  /* 0x0000008005057890 */ /* 0x000fe2000fffe0ff */
[----:B-1----:R-:W-:Y:S01]  /*28f0*/  LEA R0, R11, UR37, 0x3 ;  /* 0x000000250b007c11 */ /* 0x002fe2000f8e18ff */
[----:B------:R-:W-:Y:S01]  /*2900*/  UIADD3 UR4, UPT, UPT, UR4, 0xf0, URZ ;  /* 0x000000f004047890 */ /* 0x000fe2000fffe0ff */
[----:B------:R1:W-:Y:S01]  /*2910*/  @!P2 SYNCS.ARRIVE.TRANS64.RED RZ, [R2+URZ], R5 ;  /* 0x0000000502ffa9a7 */ /* 0x0003e200080004ff */
[----:B------:R-:W-:Y:S01]  /*2920*/  UIADD3 UR6, UPT, UPT, UR6, 0x1, URZ ;  /* 0x0000000106067890 */ /* 0x000fe2000fffe0ff */
[----:B------:R-:W-:-:S03]  /*2930*/  VIADD R3, R3, 0x1 ;  /* 0x0000000103037836 */ /* 0x000fc60000000000 */
[----:B------:R-:W-:Y:S02]  /*2940*/  UISETP.NE.AND UP0, UPT, UR6, 0x2, UPT ;  /* 0x000000020600788c */ /* 0x000fe4000bf05270 */
[----:B------:R-:W-:Y:S01]  /*2950*/  ISETP.NE.AND P0, PT, R3, 0x2, PT ;  /* 0x000000020300780c */ /* 0x000fe20003f05270 */
[----:B------:R-:W-:Y:S06]  /*2960*/  UGETNEXTWORKID.BROADCAST [UR4], [UR5] ;  /* 0x00000000040073ca */ /* 0x000fec0008000100 */
[----:B------:R-:W-:Y:S02]  /*2970*/  USEL UR4, URZ, 0x1, UP0 ;  /* 0x00000001ff047887 */ /* 0x000fe40008000000 */
[----:B------:R-:W-:-:S04]  /*2980*/  USEL UR6, UR6, URZ, UP0 ;  /* 0x000000ff06067287 */ /* 0x000fc80008000000 */
[----:B------:R-:W-:Y:S02]  /*2990*/  LOP3.LUT R12, R12, UR4, RZ, 0x3c, !PT ;  /* 0x000000040c0c7c12 */ /* 0x000fe4000f8e3cff */
[----:B-1----:R-:W-:-:S04]  /*29a0*/  SHF.L.U32 R5, R9, 0x1f, RZ ;  /* 0x0000001f09057819 */ /* 0x002fc800000006ff */
[----:B------:R-:W1:Y:S02]  /*29b0*/  SYNCS.PHASECHK.TRANS64.TRYWAIT P1, [R0+URZ+0x80], R5 ;  /* 0x00008005000075a7 */ /* 0x000e6400080211ff */
[----:B-1----:R-:W-:Y:S05]  /*29c0*/  @!P1 BRA `(.L_x_49) ;  /* 0x0000008c00909947 */ /* 0x002fea0003800000 */
.L_x_154:
[----:B------:R-:W-:Y:S01]  /*29d0*/  LEA R4, R11, UR37, 0x4 ;  /* 0x000000250b047c11 */ /* 0x000fe2000f8e20ff */
[----:B-1----:R-:W-:Y:S01]  /*29e0*/  VIADD R0, R0, 0x90 ;  /* 0x0000009000007836 */ /* 0x002fe20000000000 */
[----:B------:R-:W-:Y:S01]  /*29f0*/  SEL R3, R3, RZ, P0 ;  /* 0x000000ff03037207 */ /* 0x000fe20000000000 */
[----:B------:R-:W-:-:S03]  /*2a00*/  VIADD R11, R11, 0x1 ;  /* 0x000000010b0b7836 */ /* 0x000fc60000000000 */
[----:B------:R-:W1:Y:S01]  /*2a10*/  LDS.128 R4, [R4+0xf0] ;  /* 0x0000f00004047984 */ /* 0x000e620000000c00 */
[----:B------:R-:W-:Y:S02]  /*2a20*/  PRMT R0, RZ, 0x654, R0 ;  /* 0x00000654ff007816 */ /* 0x000fe40000000000 */
[C---:B------:R-:W-:Y:S01]  /*2a30*/  ISETP.NE.AND P1, PT, R11.reuse, 0x2, PT ;  /* 0x000000020b00780c */ /* 0x040fe20003f25270 */
[----:B------:R-:W-:Y:S01]  /*2a40*/  @!PT LDS RZ, [RZ] ;  /* 0x00000000fffff984 */ /* 0x000fe20000000800 */
[----:B------:R-:W-:Y:S01]  /*2a50*/  @!PT LDS RZ, [RZ] ;  /* 0x00000000fffff984 */ /* 0x000fe20000000800 */
[----:B------:R-:W-:Y:S01]  /*2a60*/  @!PT LDS RZ, [RZ] ;  /* 0x00000000fffff984 */ /* 0x000fe20000000800 */
[----:B------:R-:W-:Y:S01]  /*2a70*/  @!PT LDS RZ, [RZ] ;  /* 0x00000000fffff984 */ /* 0x000fe20000000800 */
[----:B------:R2:W-:Y:S06]  /*2a80*/  MEMBAR.ALL.CTA ;  /* 0x0000000000007992 */ /* 0x0005ec0000008000 */
[----:B--2---:R-:W2:Y:S01]  /*2a90*/  FENCE.VIEW.ASYNC.S ;  /* 0x00000000000073c6 */ /* 0x004ea20000000000 */
[----:B------:R-:W-:Y:S01]  /*2aa0*/  SEL R11, R11, RZ, P1 ;  /* 0x000000ff0b0b7207 */ /* 0x000fe20000800000 */
[----:B--2---:R2:W-:Y:S01]  /*2ab0*/  SYNCS.ARRIVE.TRANS64.RED.A1T0 RZ, [R0+URZ], RZ ;  /* 0x000000ff00ff79a7 */ /* 0x0045e200081004ff */
[----:B-1----:R-:W-:-:S02]  /*2ac0*/  LOP3.LUT P3, RZ, R6, 0x1, RZ, 0xc0, !PT ;  /* 0x0000000106ff7812 */ /* 0x002fc4000786c0ff */
[----:B------:R-:W-:-:S04]  /*2ad0*/  SEL R5, RZ, 0x1, P0 ;  /* 0x00000001ff057807 */ /* 0x000fc80000000000 */
[----:B------:R-:W-:Y:S02]  /*2ae0*/  LOP3.LUT R8, R8, R5, RZ, 0x3c, !PT ;  /* 0x0000000508087212 */ /* 0x000fe400078e3cff */
[----:B--2---:R-:W-:-:S04]  /*2af0*/  SEL R0, RZ, 0x1, P1 ;  /* 0x00000001ff007807 */ /* 0x004fc80000800000 */
[----:B------:R-:W-:Y:S01]  /*2b00*/  LOP3.LUT R9, R9, R0, RZ, 0x3c, !PT ;  /* 0x0000000009097212 */ /* 0x000fe200078e3cff */
[----:B------:R-:W-:Y:S06]  /*2b10*/  @P3 BRA `(.L_x_50) ;  /* 0xfffffffc002c3947 */ /* 0x000fec000383ffff */
[----:B------:R-:W-:Y:S01]  /*2b20*/  ULEA UR5, UR6, UR37, 0x3 ;  /* 0x0000002506057291 */ /* 0x000fe2000f8e18ff */
[----:B------:R-:W-:-:S08]  /*2b30*/  SHF.L.U32 R3, R12, 0x1f, RZ ;  /* 0x0000001f0c037819 */ /* 0x000fd000000006ff */
[----:B------:R-:W1:Y:S02]  /*2b40*/  SYNCS.PHASECHK.TRANS64 P0, [UR5+0x90], R3 ;  /* 0x00009003ff0075a7 */ /* 0x000e640008001005 */
[----:B-1----:R-:W-:Y:S05]  /*2b50*/  @P0 BRA `(.L_x_51) ;  /* 0x0000000000080947 */ /* 0x002fea0003800000 */
[----:B------:R-:W1:Y:S02]  /*2b60*/  SYNCS.PHASECHK.TRANS64.TRYWAIT P0, [UR5+0x90], R3 ;  /* 0x00009003ff0075a7 */ /* 0x000e640008001105 */
[----:B-1----:R-:W-:Y:S05]  /*2b70*/  @!P0 BRA `(.L_x_52) ;  /* 0x0000008c00388947 */ /* 0x002fea0003800000 */
.L_x_51:
[----:B------:R-:W-:-:S04]  /*2b80*/  UIADD3 UR4, UPT, UPT, UR6, 0x1, URZ ;  /* 0x0000000106047890 */ /* 0x000fc8000fffe0ff */
[----:B------:R-:W-:-:S04]  /*2b90*/  UISETP.NE.AND UP0, UPT, UR4, 0x2, UPT ;  /* 0x000000020400788c */ /* 0x000fc8000bf05270 */
[----:B------:R-:W-:Y:S02]  /*2ba0*/  USEL UR7, URZ, 0x1, UP0 ;  /* 0x00000001ff077887 */ /* 0x000fe40008000000 */
[----:B------:R-:W-:-:S04]  /*2bb0*/  USEL UR4, UR4, URZ, UP0 ;  /* 0x000000ff04047287 */ /* 0x000fc80008000000 */
[----:B------:R-:W-:Y:S01]  /*2bc0*/  ULEA UR4, UR4, UR37, 0x3 ;  /* 0x0000002504047291 */ /* 0x000fe2000f8e18ff */
[----:B-1----:R-:W-:-:S04]  /*2bd0*/  LOP3.LUT R3, R12, UR7, RZ, 0x3c, !PT ;  /* 0x000000070c037c12 */ /* 0x002fc8000f8e3cff */
[----:B------:R-:W-:-:S04]  /*2be0*/  SHF.L.U32 R0, R3, 0x1f, RZ ;  /* 0x0000001f03007819 */ /* 0x000fc800000006ff */
[----:B------:R-:W1:Y:S02]  /*2bf0*/  SYNCS.PHASECHK.TRANS64 P0, [UR4+0x90], R0 ;  /* 0x00009000ff0075a7 */ /* 0x000e640008001004 */
[----:B-1----:R-:W-:Y:S05]  /*2c00*/  @P0 EXIT ;  /* 0x000000000000094d */ /* 0x002fea0003800000 */
[----:B------:R-:W-:Y:S02]  /*2c10*/  SHF.L.U32 R3, R3, 0x1f, RZ ;  /* 0x0000001f03037819 */ /* 0x000fe400000006ff */
[----:B------:R-:W-:-:S07]  /*2c20*/  MOV R0, UR4 ;  /* 0x0000000400007c02 */ /* 0x000fce0008000f00 */
.L_x_53:
[----:B-1----:R1:W2:Y:S02]  /*2c30*/  SYNCS.PHASECHK.TRANS64.TRYWAIT P0, [R0+URZ+0x90], R3 ;  /* 0x00009003000075a7 */ /* 0x0022a400080011ff */
[----:B--2---:R-:W-:Y:S05]  /*2c40*/  @!P0 NANOSLEEP.SYNCS 0x989680 ;  /* 0x009896800000895d */ /* 0x004fea0003900000 */
[----:B------:R-:W2:Y:S02]  /*2c50*/  @!P0 SYNCS.PHASECHK.TRANS64 P0, [R0+URZ+0x90], R3 ;  /* 0x00009003000085a7 */ /* 0x000ea400080010ff */
[----:B--2---:R-:W-:Y:S05]  /*2c60*/  @P0 EXIT ;  /* 0x000000000000094d */ /* 0x004fea0003800000 */
[----:B------:R-:W-:Y:S05]  /*2c70*/  BRA `(.L_x_53) ;  /* 0xfffffffc00ec7947 */ /* 0x000fea000383ffff */
.L_x_46:
[----:B------:R-:W-:Y:S05]  /*2c80*/  BRA.U UP4, `(.L_x_54) ;  /* 0x00000011043c7547 */ /* 0x000fea000b800000 */
[----:B------:R-:W-:Y:S01]  /*2c90*/  UMOV UR6, 0x40 ;  /* 0x0000004000067882 */ /* 0x000fe20000000000 */
[----:B------:R-:W-:Y:S01]  /*2ca0*/  NOP ;  /* 0x0000000000007918 */ /* 0x000fe20000000000 */
[----:B------:R-:W-:Y:S01]  /*2cb0*/  ULEA UR6, UR37, UR6, 0x18 ;  /* 0x0000000625067291 */ /* 0x000fe2000f8ec0ff */
[----:B------:R-:W-:Y:S02]  /*2cc0*/  UMOV UR7, 0x400 ;  /* 0x0000040000077882 */ /* 0x000fe40000000000 */
[----:B------:R-:W-:-:S06]  /*2cd0*/  ULEA UR37, UR37, UR7, 0x18 ;  /* 0x0000000725257291 */ /* 0x000fcc000f8ec0ff */
[----:B------:R-:W1:Y:S02]  /*2ce0*/  LDS.U8 R2, [UR6+0x1c] ;  /* 0x00001c06ff027984 */ /* 0x000e640008000000 */
[----:B-1----:R-:W-:-:S13]  /*2cf0*/  ISETP.NE.AND P0, PT, R2, RZ, PT ;  /* 0x000000ff0200720c */ /* 0x002fda0003f05270 */
[----:B------:R-:W-:Y:S05]  /*2d00*/  @P0 BRA `(.L_x_55) ;  /* 0x0000000400080947 */ /* 0x000fea0003800000 */
[----:B------:R-:W-:Y:S02]  /*2d10*/  UISETP.NE.U32.AND UP0, UPT, UR5, 0x1, UPT ;  /* 0x000000010500788c */ /* 0x000fe4000bf05070 */
[----:B------:R-:W-:-:S07]  /*2d20*/  UIADD3 UR8, UPT, UPT, UR6, 0x8, URZ ;  /* 0x0000000806087890 */ /* 0x000fce000fffe0ff */
[----:B------:R-:W-:Y:S05]  /*2d30*/  BRA.U !UP0, `(.L_x_56) ;  /* 0x00000001089c7547 */ /* 0x000fea000b800000 */
[----:B------:R-:W-:Y:S01]  /*2d40*/  ELECT P0, URZ, PT ;  /* 0x0000000000ff782f */ /* 0x000fe20003800000 */
[----:B------:R-:W-:-:S12]  /*2d50*/  BSSY B0, `(.L_x_56) ;  /* 0x0000025000007945 */ /* 0x000fd80003800000 */
[----:B------:R-:W-:Y:S05]  /*2d60*/  @!P0 BRA `(.L_x_57) ;  /* 0x00000000008c8947 */ /* 0x000fea0003800000 */
[----:B------:R-:W-:-:S05]  /*2d70*/  UMOV UR7, 0x10 ;  /* 0x0000001000077882 */ /* 0x000fca0000000000 */
[----:B------:R-:W-:Y:S04]  /*2d80*/  DEPBAR.LE SB1, 0x36 ;  /* 0x00009d800000791a */ /* 0x000fe80000000000 */
[----:B------:R-:W1:Y:S02]  /*2d90*/  UTCATOMSWS.2CTA.FIND_AND_SET.ALIGN UP1, UR7, UR7 ;  /* 0x00000007000775e3 */ /* 0x000e640008220800 */
[----:B-1----:R-:W-:Y:S01]  /*2da0*/  MOV R11, UR7 ;  /* 0x00000007000b7c02 */ /* 0x002fe20008000f00 */
[----:B------:R-:W-:Y:S06]  /*2db0*/  BRA.U UP1, `(.L_x_58) ;  /* 0x0000000101187547 */ /* 0x000fec000b800000 */
.L_x_59:
[----:B------:R-:W-:Y:S05]  /*2dc0*/  NANOSLEEP 0x64 ;  /* 0x000000640000795d */ /* 0x000fea0003800000 */
[----:B------:R-:W-:-:S05]  /*2dd0*/  UMOV UR7, 0x10 ;  /* 0x0000001000077882 */ /* 0x000fca0000000000 */
[----:B------:R-:W-:Y:S04]  /*2de0*/  DEPBAR.LE SB1, 0x36 ;  /* 0x00009d800000791a */ /* 0x000fe80000000000 */
[----:B------:R-:W1:Y:S02]  /*2df0*/  UTCATOMSWS.2CTA.FIND_AND_SET.ALIGN UP1, UR7, UR7 ;  /* 0x00000007000775e3 */ /* 0x000e640008220800 */
[----:B-1----:R-:W-:Y:S01]  /*2e00*/  MOV R11, UR7 ;  /* 0x00000007000b7c02 */ /* 0x002fe20008000f00 */
[----:B------:R-:W-:Y:S05]  /*2e10*/  BRA.U !UP1, `(.L_x_59) ;  /* 0xfffffffd09e87547 */ /* 0x000fea000b83ffff */
.L_x_58:
[----:B------:R-:W1:Y:S01]  /*2e20*/  LDS R5, [UR6+0x10] ;  /* 0x00001006ff057984 */ /* 0x000e620008000800 */
[----:B------:R-:W-:Y:S01]  /*2e30*/  IMAD.U32 R3, RZ, RZ, UR37 ;  /* 0x00000025ff037e24 */ /* 0x000fe2000f8e00ff */
[----:B------:R-:W-:-:S03]  /*2e40*/  MOV R2, UR4 ;  /* 0x0000000400027c02 */ /* 0x000fc60008000f00 */
[----:B------:R-:W-:Y:S01]  /*2e50*/  VIADD R3, R3, 0x110 ;  /* 0x0000011003037836 */ /* 0x000fe20000000000 */
[----:B-1----:R-:W-:-:S04]  /*2e60*/  SHF.L.U32 R5, R5, 0x1f, RZ ;  /* 0x0000001f05057819 */ /* 0x002fc800000006ff */
[----:B------:R-:W1:Y:S02]  /*2e70*/  SYNCS.PHASECHK.TRANS64.TRYWAIT P0, [UR6+0x8], R5 ;  /* 0x00000805ff0075a7 */ /* 0x000e640008001106 */
[----:B-1----:R-:W-:Y:S05]  /*2e80*/  @P0 BRA `(.L_x_60) ;  /* 0x0000000000080947 */ /* 0x002fea0003800000 */
[----:B------:R-:W1:Y:S02]  /*2e90*/  SYNCS.PHASECHK.TRANS64.TRYWAIT P0, [UR6+0x8], R5 ;  /* 0x00000805ff0075a7 */ /* 0x000e640008001106 */
[----:B-1----:R-:W-:Y:S05]  /*2ea0*/  @!P0 BRA `(.L_x_61) ;  /* 0x0000008800848947 */ /* 0x002fea0003800000 */
.L_x_60:
[----:B-1----:R-:W-:Y:S01]  /*2eb0*/  HFMA2 R4, -RZ, RZ, 0, 5.9604644775390625e-08 ;  /* 0x00000001ff047431 */ /* 0x002fe200000001ff */
[----:B------:R-:W-:Y:S01]  /*2ec0*/  UPRMT UR7, UR4, 0x654, UR8 ;  /* 0x0000065404077896 */ /* 0x000fe20008000008 */
[----:B------:R-:W-:Y:S01]  /*2ed0*/  IMAD.MOV.U32 R6, RZ, RZ, 0xffff ;  /* 0x0000ffffff067424 */ /* 0x000fe200078e00ff */
[----:B------:R-:W-:Y:S01]  /*2ee0*/  PRMT R2, R2, 0x654, R3 ;  /* 0x0000065402027816 */ /* 0x000fe20000000003 */
[----:B------:R-:W-:Y:S02]  /*2ef0*/  IMAD.MOV.U32 R5, RZ, RZ, 0x4 ;  /* 0x00000004ff057424 */ /* 0x000fe400078e00ff */
[----:B------:R-:W-:Y:S01]  /*2f00*/  IMAD.SHL.U32 R9, R11, 0x20, RZ ;  /* 0x000000200b097824 */ /* 0x000fe200078e00ff */
[----:B------:R-:W-:Y:S02]  /*2f10*/  MOV R3, UR7 ;  /* 0x0000000700037c02 */ /* 0x000fe40008000f00 */
[-C--:B------:R-:W-:Y:S01]  /*2f20*/  SHF.L.U32 R7, R6, R11.reuse, RZ ;  /* 0x0000000b06077219 */ /* 0x080fe200000006ff */
[----:B------:R1:W-:Y:S01]  /*2f30*/  SYNCS.ARRIVE.TRANS64.RED RZ, [UR7], R5 ;  /* 0x00000005ffff79a7 */ /* 0x0003e20008000407 */
[----:B------:R-:W-:Y:S01]  /*2f40*/  SHF.L.U32 R6, R4, R11, RZ ;  /* 0x0000000b04067219 */ /* 0x000fe200000006ff */
[----:B------:R1:W-:Y:S04]  /*2f50*/  STS [UR37+0x110], R9 ;  /* 0x00011009ff007988 */ /* 0x0003e80008000825 */
[----:B------:R1:W-:Y:S04]  /*2f60*/  STAS [R2.64], R11 ;  /* 0x0000000b02007dbd */ /* 0x0003e8000c0008ff */
[----:B------:R1:W-:Y:S04]  /*2f70*/  ATOMS.OR RZ, [UR6+0x14], R7 ;  /* 0x00001407ffff798c */ /* 0x0003e8000b000006 */
[----:B------:R1:W-:Y:S04]  /*2f80*/  ATOMS.OR RZ, [UR6+0x18], R6 ;  /* 0x00001806ffff798c */ /* 0x0003e8000b000006 */
[----:B------:R1:W-:Y:S02]  /*2f90*/  ATOMS.XOR RZ, [UR6+0x10], R4 ;  /* 0x00001004ffff798c */ /* 0x0003e4000b800006 */
.L_x_57:
[----:B------:R-:W-:Y:S05]  /*2fa0*/  BSYNC B0 ;  /* 0x0000000000007941 */ /* 0x000fea0003800000 */
.L_x_56:
[----:B------:R-:W-:Y:S05]  /*2fb0*/  BRA.U UP0, `(.L_x_62) ;  /* 0x00000001006c7547 */ /* 0x000fea000b800000 */
[----:B------:R-:W-:-:S03]  /*2fc0*/  UMOV UR7, 0xffffffff ;  /* 0xffffffff00077882 */ /* 0x000fc60000000000 */
[----:B------:R-:W-:Y:S05]  /*2fd0*/  BRA.DIV UR7, `(.L_x_63) ;  /* 0x0000008a07507947 */ /* 0x000fea000b800000 */
[----:B------:R-:W-:-:S13]  /*2fe0*/  ELECT P6, URZ, PT ;  /* 0x0000000000ff782f */ /* 0x000fda00038c0000 */
.L_x_158:
[----:B------:R-:W-:Y:S05]  /*2ff0*/  @!P6 BRA `(.L_x_62) ;  /* 0x00000000005ce947 */ /* 0x000fea0003800000 */
[----:B-1----:R-:W1:Y:S02]  /*3000*/  LDS R3, [UR6+0x10] ;  /* 0x00001006ff037984 */ /* 0x002e640008000800 */
[----:B-1----:R-:W-:-:S04]  /*3010*/  SHF.L.U32 R3, R3, 0x1f, RZ ;  /* 0x0000001f03037819 */ /* 0x002fc800000006ff */
[----:B------:R-:W1:Y:S02]  /*3020*/  SYNCS.PHASECHK.TRANS64.TRYWAIT P0, [UR6+0x8], R3 ;  /* 0x00000803ff0075a7 */ /* 0x000e640008001106 */
[----:B-1----:R-:W-:Y:S05]  /*3030*/  @P0 BRA `(.L_x_64) ;  /* 0x0000000000080947 */ /* 0x002fea0003800000 */
[----:B------:R-:W1:Y:S02]  /*3040*/  SYNCS.PHASECHK.TRANS64.TRYWAIT P0, [UR6+0x8], R3 ;  /* 0x00000803ff0075a7 */ /* 0x000e640008001106 */
[----:B-1----:R-:W-:Y:S05]  /*3050*/  @!P0 BRA `(.L_x_65) ;  /* 0x0000008800508947 */ /* 0x002fea0003800000 */
.L_x_64:
[----:B------:R-:W2:Y:S01]  /*3060*/  LDS R5, [UR37+0x110] ;  /* 0x00011025ff057984 */ /* 0x000ea20008000800 */
[----:B-1----:R-:W-:Y:S02]  /*3070*/  HFMA2 R2, -RZ, RZ, 0, 5.9604644775390625e-08 ;  /* 0x00000001ff027431 */ /* 0x002fe400000001ff */
[----:B------:R-:W-:Y:S01]  /*3080*/  IMAD.MOV.U32 R3, RZ, RZ, 0xffff ;  /* 0x0000ffffff037424 */ /* 0x000fe200078e00ff */
[----:B------:R-:W-:Y:S01]  /*3090*/  UPRMT UR7, UR4, 0x654, UR8 ;  /* 0x0000065404077896 */ /* 0x000fe20008000008 */
[----:B--2---:R-:W-:-:S03]  /*30a0*/  IMAD.SHL.U32 R4, R5, 0x20, RZ ;  /* 0x0000002005047824 */ /* 0x004fc600078e00ff */
[-C--:B------:R-:W-:Y:S02]  /*30b0*/  SHF.L.U32 R3, R3, R5.reuse, RZ ;  /* 0x0000000503037219 */ /* 0x080fe400000006ff */
[----:B------:R-:W-:Y:S01]  /*30c0*/  SHF.L.U32 R5, R2, R5, RZ ;  /* 0x0000000502057219 */ /* 0x000fe200000006ff */
[----:B------:R2:W-:Y:S04]  /*30d0*/  STS [UR37+0x110], R4 ;  /* 0x00011004ff007988 */ /* 0x0005e80008000825 */
[----:B------:R2:W-:Y:S04]  /*30e0*/  ATOMS.OR RZ, [UR6+0x14], R3 ;  /* 0x00001403ffff798c */ /* 0x0005e8000b000006 */
[----:B------:R2:W-:Y:S01]  /*30f0*/  ATOMS.OR RZ, [UR6+0x18], R5 ;  /* 0x00001805ffff798c */ /* 0x0005e2000b000006 */
[----:B------:R-:W-:Y:S03]  /*3100*/  SYNCS.ARRIVE.TRANS64.RED.A1T0 RZ, [UR7], RZ ;  /* 0x000000ffffff79a7 */ /* 0x000fe60008100407 */
[----:B------:R2:W-:Y:S01]  /*3110*/  ATOMS.XOR RZ, [UR6+0x10], R2 ;  /* 0x00001002ffff798c */ /* 0x0005e2000b800006 */
[----:B------:R-:W-:Y:S05]  /*3120*/  BRA `(.L_x_62) ;  /* 0x0000000000107947 */ /* 0x000fea0003800000 */
.L_x_55:
[----:B------:R-:W-:-:S05]  /*3130*/  MOV R2, 0xffffffff ;  /* 0xffffffff00027802 */ /* 0x000fca0000000f00 */
[----:B------:R1:W-:Y:S02]  /*3140*/  STS [UR37+0x110], R2 ;  /* 0x00011002ff007988 */ /* 0x0003e40008000825 */
[----:B-1----:R-:W-:Y:S02]  /*3150*/  MOV R2, 0x3170 ;  /* 0x0000317000027802 */ /* 0x002fe40000000f00 */
[----:B-----5:R-:W-:Y:S05]  /*3160*/  CALL.REL.NOINC `($__internal_1_$__cuda_sm10x_tcgen05_guardrail_trap_phase_invalid_during_alloc) ;  /* 0x0000008c00f07944 */ /* 0x020fea0003c00000 */
.L_x_62:
[----:B------:R-:W-:Y:S05]  /*3170*/  WARPSYNC.ALL ;  /* 0x0000000000007948 */ /* 0x000fea0003800000 */
[----:B------:R-:W3:Y:S01]  /*3180*/  S2UR UR8, SR_CgaCtaId ;  /* 0x00000000000879c3 */ /* 0x000ee20000008800 */
[----:B------:R-:W-:Y:S01]  /*3190*/  UMOV UR6, 0x400 ;  /* 0x0000040000067882 */ /* 0x000fe20000000000 */
[----:B------:R-:W-:-:S06]  /*31a0*/  NOP ;  /* 0x0000000000007918 */ /* 0x000fcc0000000000 */
[----:B------:R-:W-:Y:S06]  /*31b0*/  BAR.ARV 0x6, 0xa0 ;  /* 0x0182800000007b1d */ /* 0x000fec0000002000 */
[----:B------:R-:W-:Y:S01]  /*31c0*/  LOP3.LUT R0, R0, 0xffff, RZ, 0xc0, !PT ;  /* 0x0000ffff00007812 */ /* 0x000fe200078ec0ff */
[----:B-1----:R-:W-:Y:S01]  /*31d0*/  IMAD.MOV.U32 R9, RZ, RZ, 0x1 ;  /* 0x00000001ff097424 */ /* 0x002fe200078e00ff */
[----:B------:R-:W-:Y:S01]  /*31e0*/  LOP3.LUT R8, R8, 0xffff, RZ, 0xc0, !PT ;  /* 0x0000ffff08087812 */ /* 0x000fe200078ec0ff */
[----:B------:R-:W-:Y:S01]  /*31f0*/  UMOV UR22, URZ ;  /* 0x000000ff00167c82 */ /* 0x000fe20008000000 */
[----:B------:R-:W-:Y:S01]  /*3200*/  R2UR UR12, R0 ;  /* 0x00000000000c72ca */ /* 0x000fe200000e0000 */
[----:B------:R-:W-:Y:S01]  /*3210*/  UMOV UR21, URZ ;  /* 0x000000ff00157c82 */ /* 0x000fe20008000000 */
[----:B------:R-:W-:Y:S01]  /*3220*/  R2UR UR13, R8 ;  /* 0x00000000080d72ca */ /* 0x000fe200000e0000 */
[----:B------:R-:W-:Y:S01]  /*3230*/  IMAD.MOV.U32 R8, RZ, RZ, RZ ;  /* 0x000000ffff087224 */ /* 0x000fe200078e00ff */
[----:B------:R-:W-:-:S02]  /*3240*/  UISETP.NE.AND UP2, UPT, UR5, URZ, UPT ;  /* 0x000000ff0500728c */ /* 0x000fc4000bf45270 */
[----:B---3--:R-:W-:Y:S01]  /*3250*/  ULEA UR8, UR8, UR6, 0x18 ;  /* 0x0000000608087291 */ /* 0x008fe2000f8ec0ff */
[----:B------:R-:W1:Y:S03]  /*3260*/  LDCU UR6, c[0x0][0x38c] ;  /* 0x00007180ff0677ac */ /* 0x000e660008000800 */
[----:B------:R-:W-:Y:S02]  /*3270*/  UIADD3 UR14, UPT, UPT, UR8, 0xc400, URZ ;  /* 0x0000c400080e7890 */ /* 0x000fe4000fffe0ff */
[----:B------:R-:W-:-:S03]  /*3280*/  UIADD3 UR15, UPT, UPT, UR8, 0xf400, URZ ;  /* 0x0000f400080f7890 */ /* 0x000fc6000fffe0ff */
[----:B--2---:R-:W2:Y:S01]  /*3290*/  LDS R2, [UR8+0x110] ;  /* 0x00011008ff027984 */ /* 0x004ea20008000800 */
[----:B------:R-:W-:Y:S02]  /*32a0*/  USHF.R.U32.HI UR14, URZ, 0x4, UR14 ;  /* 0x00000004ff0e7899 */ /* 0x000fe4000801160e */
[----:B------:R-:W-:Y:S02]  /*32b0*/  USHF.R.U32.HI UR15, URZ, 0x4, UR15 ;  /* 0x00000004ff0f7899 */ /* 0x000fe4000801160f */
[----:B------:R-:W-:Y:S02]  /*32c0*/  ULOP3.LUT UR14, UR14, 0x3fff, URZ, 0xc0, !UPT ;  /* 0x00003fff0e0e7892 */ /* 0x000fe4000f8ec0ff */
[----:B------:R-:W-:Y:S02]  /*32d0*/  ULOP3.LUT UR15, UR15, 0x3fff, URZ, 0xc0, !UPT ;  /* 0x00003fff0f0f7892 */ /* 0x000fe4000f8ec0ff */
[----:B------:R-:W-:Y:S02]  /*32e0*/  ULOP3.LUT UR14, UR14, 0x10000, URZ, 0xfc, !UPT ;  /* 0x000100000e0e7892 */ /* 0x000fe4000f8efcff */
[----:B-1----:R-:W-:-:S02]  /*32f0*/  UIADD3 UR6, UPT, UPT, UR6, 0x1f, URZ ;  /* 0x0000001f06067890 */ /* 0x002fc4000fffe0ff */
[----:B------:R-:W-:Y:S02]  /*3300*/  ULOP3.LUT UR15, UR15, 0x10000, URZ, 0xfc, !UPT ;  /* 0x000100000f0f7892 */ /* 0x000fe4000f8efcff */
[----:B------:R-:W-:Y:S01]  /*3310*/  USHF.R.S32.HI UR7, URZ, 0x1f, UR6 ;  /* 0x0000001fff077899 */ /* 0x000fe20008011406 */
[----:B------:R-:W-:Y:S01]  /*3320*/  UMOV UR20, URZ ;  /* 0x000000ff00147c82 */ /* 0x000fe20008000000 */
[----:B------:R-:W-:Y:S02]  /*3330*/  UMOV UR26, 0x0 ;  /* 0x00000000001a7882 */ /* 0x000fe40000000000 */
[----:B------:R-:W-:Y:S01]  /*3340*/  ULEA.HI UR7, UR7, UR6, URZ, 0x5 ;  /* 0x0000000607077291 */ /* 0x000fe2000f8f28ff */
[----:B------:R-:W-:-:S03]  /*3350*/  UMOV UR27, 0x10400010 ;  /* 0x10400010001b7882 */ /* 0x000fc60000000000 */
[----:B------:R-:W-:-:S04]  /*3360*/  USHF.R.S32.HI UR7, URZ, 0x5, UR7 ;  /* 0x00000005ff077899 */ /* 0x000fc80008011407 */
[----:B------:R-:W-:-:S04]  /*3370*/  UISETP.LT.AND UP0, UPT, UR7, 0x1, UPT ;  /* 0x000000010700788c */ /* 0x000fc8000bf01270 */
[----:B------:R-:W-:Y:S01]  /*3380*/  USEL UR23, UR7, 0x1, !UP0 ;  /* 0x0000000107177887 */ /* 0x000fe2000c000000 */
[----:B--2---:R-:W-:Y:S02]  /*3390*/  R2UR UR24, R2 ;  /* 0x00000000021872ca */ /* 0x004fe400000e0000 */
[----:B------:R-:W-:-:S13]  /*33a0*/  CS2R R2, SRZ ;  /* 0x0000000000027805 */ /* 0x000fda000001ff00 */
.L_x_73:
[C---:B------:R-:W-:Y:S02]  /*33b0*/  LEA R0, R8.reuse, UR8, 0x3 ;  /* 0x0000000808007c11 */ /* 0x040fe4000f8e18ff */
[----:B------:R-:W-:Y:S02]  /*33c0*/  SHF.L.U32 R5, R3, 0x1f, RZ ;  /* 0x0000001f03057819 */ /* 0x000fe400000006ff */
[----:B------:R-:W-:Y:S02]  /*33d0*/  LEA R4, R8, UR8, 0x4 ;  /* 0x0000000808047c11 */ /* 0x000fe4000f8e20ff */
[----:B------:R-:W1:Y:S02]  /*33e0*/  SYNCS.PHASECHK.TRANS64.TRYWAIT P0, [R0+URZ+0x80], R5 ;  /* 0x00008005000075a7 */ /* 0x000e6400080011ff */
[----:B-1-34-:R-:W-:Y:S05]  /*33f0*/  @!P0 BRA `(.L_x_66) ;  /* 0x0000008400808947 */ /* 0x01afea0003800000 */
.L_x_159:
[----:B-1----:R-:W1:Y:S01]  /*3400*/  LDS.128 R4, [R4+0xf0] ;  /* 0x0000f00004047984 */ /* 0x002e620000000c00 */
[----:B------:R-:W-:Y:S02]  /*3410*/  VIADD R0, R0, 0x90 ;  /* 0x0000009000007836 */ /* 0x000fe40000000000 */
[----:B------:R-:W-:Y:S01]  /*3420*/  VIADD R8, R8, 0x1 ;  /* 0x0000000108087836 */ /* 0x000fe20000000000 */
[----:B------:R-:W-:Y:S01]  /*3430*/  @!PT LDS RZ, [RZ] ;  /* 0x00000000fffff984 */ /* 0x000fe20000000800 */
[----:B------:R-:W-:Y:S01]  /*3440*/  @!PT LDS RZ, [RZ] ;  /* 0x00000000fffff984 */ /* 0x000fe20000000800 */
[----:B------:R-:W-:Y:S01]  /*3450*/  @!PT LDS RZ, [RZ] ;  /* 0x00000000fffff984 */ /* 0x000fe20000000800 */
[----:B------:R-:W-:Y:S01]  /*3460*/  @!PT LDS RZ, [RZ] ;  /* 0x00000000fffff984 */ /* 0x000fe20000000800 */
[----:B------:R2:W-:Y:S06]  /*3470*/  MEMBAR.ALL.CTA ;  /* 0x0000000000007992 */ /* 0x0005ec0000008000 */
[----:B--2---:R-:W2:Y:S01]  /*3480*/  FENCE.VIEW.ASYNC.S ;  /* 0x00000000000073c6 */ /* 0x004ea20000000000 */
[----:B------:R-:W-:-:S04]  /*3490*/  PRMT R0, RZ, 0x654, R0 ;  /* 0x00000654ff007816 */ /* 0x000fc80000000000 */
[----:B--2---:R2:W-:Y:S01]  /*34a0*/  SYNCS.ARRIVE.TRANS64.RED.A1T0 RZ, [R0+URZ], RZ ;  /* 0x000000ff00ff79a7 */ /* 0x0045e200081004ff */
[----:B-1----:R-:W-:Y:S01]  /*34b0*/  LOP3.LUT P1, RZ, R6, 0x1, RZ, 0xc0, !PT ;  /* 0x0000000106ff7812 */ /* 0x002fe2000782c0ff */
[----:B--2---:R-:W-:-:S12]  /*34c0*/  BRA.U UP2, `(.L_x_67) ;  /* 0x0000000102cc7547 */ /* 0x004fd8000b800000 */
[----:B------:R-:W1:Y:S01]  /*34d0*/  LDCU UR6, c[0x0][0x38c] ;  /* 0x00007180ff0677ac */ /* 0x000e620008000800 */
[----:B------:R-:W-:Y:S02]  /*34e0*/  PLOP3.LUT P2, PT, PT, PT, PT, 0x80, 0x8 ;  /* 0x000000000008781c */ /* 0x000fe40003f4f070 */
[----:B------:R-:W-:Y:S01]  /*34f0*/  SHF.L.U32 R5, R9, 0x1f, RZ ;  /* 0x0000001f09057819 */ /* 0x000fe200000006ff */
[----:B------:R-:W-:Y:S02]  /*3500*/  ULEA UR11, UR22, UR8, 0x3 ;  /* 0x00000008160b7291 */ /* 0x000fe4000f8e18ff */
[----:B-1----:R-:W-:-:S06]  /*3510*/  UISETP.GE.AND UP0, UPT, UR6, 0x1, UPT ;  /* 0x000000010600788c */ /* 0x002fcc000bf06270 */
[----:B------:R-:W-:-:S05]  /*3520*/  PLOP3.LUT P0, PT, PT, PT, UP0, 0x80, 0x8 ;  /* 0x000000000008781c */ /* 0x000fca0003f0f008 */
[----:B------:R-:W-:-:S08]  /*3530*/  @UP0 ULEA UR6, UR21, UR8, 0x3 ;  /* 0x0000000815060291 */ /* 0x000fd0000f8e18ff */
[----:B------:R-:W-:-:S04]  /*3540*/  @P0 SHF.L.U32 R0, R2, 0x1f, RZ ;  /* 0x0000001f02000819 */ /* 0x000fc800000006ff */
[----:B------:R1:W2:Y:S01]  /*3550*/  @P0 SYNCS.PHASECHK.TRANS64.TRYWAIT P2, [UR6], R0 ;  /* 0x00000000ff0005a7 */ /* 0x0002a20008041106 */
[----:B------:R-:W3:Y:S02]  /*3560*/  SYNCS.PHASECHK.TRANS64.TRYWAIT P0, [UR11+0xb0], R5 ;  /* 0x0000b005ff0075a7 */ /* 0x000ee4000800110b */
[----:B-123--:R-:W-:Y:S05]  /*3570*/  @!P0 BRA `(.L_x_68) ;  /* 0x0000008400348947 */ /* 0x00efea0003800000 */
.L_x_161:
[----:B------:R-:W-:Y:S01]  /*3580*/  UMOV UR19, UR20 ;  /* 0x0000001400137c82 */ /* 0x000fe20008000000 */
[----:B------:R-:W-:Y:S05]  /*3590*/  BRA.U !UP0, `(.L_x_69) ;  /* 0x0000000108887547 */ /* 0x000fea000b800000 */
[----:B------:R-:W-:Y:S02]  /*35a0*/  UIADD3 UR19, UPT, UPT, UR23, UR20, URZ ;  /* 0x0000001417137290 */ /* 0x000fe4000fffe0ff */
[----:B------:R-:W-:Y:S02]  /*35b0*/  ULEA UR10, UR22, UR24, 0x8 ;  /* 0x00000018160a7291 */ /* 0x000fe4000f8e40ff */
[----:B------:R-:W-:Y:S01]  /*35c0*/  UPLOP3.LUT UP3, UPT, UPT, UPT, UPT, 0x40, 0x4 ;  /* 0x000000000004789c */ /* 0x000fe20003f6e870 */
[----:B------:R-:W-:Y:S01]  /*35d0*/  UMOV UR18, UR7 ;  /* 0x0000000700127c82 */ /* 0x000fe20008000000 */
[----:B------:R-:W-:-:S09]  /*35e0*/  UMOV UR17, UR21 ;  /* 0x0000001500117c82 */ /* 0x000fd20008000000 */
.L_x_72:
[----:B--2---:R-:W-:Y:S01]  /*35f0*/  ULEA UR9, UR17, UR8, 0x3 ;  /* 0x0000000811097291 */ /* 0x004fe2000f8e18ff */
[----:B---3--:R-:W-:Y:S11]  /*3600*/  @P2 BRA `(.L_x_70) ;  /* 0x00000000000c2947 */ /* 0x008ff60003800000 */
[----:B-1----:R-:W-:Y:S04]  /*3610*/  SHF.L.U32 R5, R2, 0x1f, RZ ;  /* 0x0000001f02057819 */ /* 0x002fe800000006ff */
[----:B------:R-:W1:Y:S02]  /*3620*/  SYNCS.PHASECHK.TRANS64.TRYWAIT P0, [UR9], R5 ;  /* 0x00000005ff0075a7 */ /* 0x000e640008001109 */
[----:B-1----:R-:W-:Y:S05]  /*3630*/  @!P0 BRA `(.L_x_71) ;  /* 0x00000084001c8947 */ /* 0x002fea0003800000 */
.L_x_70:
[----:B------:R-:W-:Y:S01]  /*3640*/  UISETP.NE.AND UP0, UPT, UR18, 0x1, UPT ;  /* 0x000000011200788c */ /* 0x000fe2000bf05270 */
[----:B------:R-:W-:Y:S01]  /*3650*/  PLOP3.LUT P2, PT, PT, PT, PT, 0x80, 0x8 ;  /* 0x000000000008781c */ /* 0x000fe20003f4f070 */
[----:B------:R-:W-:Y:S02]  /*3660*/  UIADD3 UR21, UPT, UPT, UR17, 0x1, URZ ;  /* 0x0000000111157890 */ /* 0x000fe4000fffe0ff */
[----:B------:R-:W-:Y:S02]  /*3670*/  ULEA UR28, UR17, UR15, 0x8 ;  /* 0x0000000f111c7291 */ /* 0x000fe4000f8e40ff */
[----:B------:R-:W-:Y:S01]  /*3680*/  UISETP.NE.AND UP1, UPT, UR21, 0x3, UPT ;  /* 0x000000031500788c */ /* 0x000fe2000bf25270 */
[----:B------:R-:W-:Y:S01]  /*3690*/  PLOP3.LUT P0, PT, PT, PT, UP0, 0x80, 0x8 ;  /* 0x000000000008781c */ /* 0x000fe20003f0f008 */
[----:B------:R-:W-:Y:S02]  /*36a0*/  ULEA UR30, UR17, UR14, 0x8 ;  /* 0x0000000e111e7291 */ /* 0x000fe4000f8e40ff */
[----:B------:R-:W-:Y:S02]  /*36b0*/  USEL UR16, URZ, 0x1, UP1 ;  /* 0x00000001ff107887 */ /* 0x000fe40008800000 */
[----:B------:R-:W-:Y:S02]  /*36c0*/  USEL UR21, UR21, URZ, UP1 ;  /* 0x000000ff15157287 */ /* 0x000fe40008800000 */
[----:B------:R-:W-:Y:S02]  /*36d0*/  UIADD3 UR9, UPT, UPT, UR9, 0x18, URZ ;  /* 0x0000001809097890 */ /* 0x000fe4000fffe0ff */
[----:B------:R-:W-:Y:S01]  /*36e0*/  @UP0 ULEA UR6, UR21, UR8, 0x3 ;  /* 0x0000000815060291 */ /* 0x000fe2000f8e18ff */
[----:B------:R-:W-:Y:S01]  /*36f0*/  LOP3.LUT R2, R2, UR16, RZ, 0x3c, !PT ;  /* 0x0000001002027c12 */ /* 0x000fe2000f8e3cff */
[----:B------:R-:W-:Y:S01]  /*3700*/  UMOV UR29, 0xc0004010 ;  /* 0xc0004010001d7882 */ /* 0x000fe20000000000 */
[----:B------:R-:W-:Y:S01]  /*3710*/  UMOV UR31, 0xc0004010 ;  /* 0xc0004010001f7882 */ /* 0x000fe20000000000 */
[----:B------:R-:W-:Y:S01]  /*3720*/  UIADD3 UR20, UPT, UPT, UR20, 0x1, URZ ;  /* 0x0000000114147890 */ /* 0x000fe2000fffe0ff */
[----:B-1----:R-:W-:Y:S01]  /*3730*/  @P0 SHF.L.U32 R0, R2, 0x1f, RZ ;  /* 0x0000001f02000819 */ /* 0x002fe200000006ff */
[----:B------:R-:W-:Y:S02]  /*3740*/  UIADD3 UR18, UPT, UPT, UR18, -0x1, URZ ;  /* 0xffffffff12127890 */ /* 0x000fe4000fffe0ff */
[----:B------:R-:W-:Y:S01]  /*3750*/  UISETP.NE.AND UP0, UPT, UR20, UR19, UPT ;  /* 0x000000131400728c */ /* 0x000fe2000bf05270 */
[----:B------:R2:W3:Y:S01]  /*3760*/  @P0 SYNCS.PHASECHK.TRANS64.TRYWAIT P2, [UR6], R0 ;  /* 0x00000000ff0005a7 */ /* 0x0004e20008041106 */
[----:B------:R2:W-:Y:S01]  /*3770*/  UTCQMMA.2CTA gdesc[UR30], gdesc[UR28], tmem[UR10], tmem[UR26], idesc[UR27], UP3 ;  /* 0x00ff1a1c1e0075ea */ /* 0x0005e20009a0030a */
[----:B------:R-:W-:Y:S01]  /*3780*/  UPLOP3.LUT UP3, UPT, UPT, UPT, UPT, 0x80, 0x8 ;  /* 0x000000000008789c */ /* 0x000fe20003f6f070 */
[----:B------:R2:W-:Y:S01]  /*3790*/  UTCBAR.2CTA.MULTICAST [UR9], URZ, UR13 ;  /* 0x000000ff090073e9 */ /* 0x0005e2000820080d */
[----:B------:R-:W-:Y:S04]  /*37a0*/  UMOV UR17, UR21 ;  /* 0x0000001500117c82 */ /* 0x000fe80008000000 */
[----:B------:R-:W-:Y:S05]  /*37b0*/  BRA.U UP0, `(.L_x_72) ;  /* 0xfffffffd008c7547 */ /* 0x000fea000b83ffff */
.L_x_69:
[----:B------:R-:W-:Y:S01]  /*37c0*/  UIADD3 UR11, UPT, UPT, UR11, 0xa0, URZ ;  /* 0x000000a00b0b7890 */ /* 0x000fe2000fffe0ff */
[----:B------:R-:W-:-:S08]  /*37d0*/  UMOV UR20, UR19 ;  /* 0x0000001300147c82 */ /* 0x000fd00008000000 */
[----:B------:R4:W-:Y:S01]  /*37e0*/  UTCBAR.2CTA.MULTICAST [UR11], URZ, UR12 ;  /* 0x000000ff0b0073e9 */ /* 0x0009e2000820080c */
[----:B------:R-:W-:Y:S02]  /*37f0*/  NOP ;  /* 0x0000000000007918 */ /* 0x000fe40000000000 */
.L_x_67:
[----:B------:R-:W-:Y:S01]  /*3800*/  UIADD3 UR22, UPT, UPT, UR22, 0x1, URZ ;  /* 0x0000000116167890 */ /* 0x000fe2000fffe0ff */
[----:B------:R-:W-:-:S03]  /*3810*/  ISETP.NE.AND P0, PT, R8, 0x2, PT ;  /* 0x000000020800780c */ /* 0x000fc60003f05270 */
[----:B------:R-:W-:Y:S01]  /*3820*/  UISETP.NE.AND UP0, UPT, UR22, 0x2, UPT ;  /* 0x000000021600788c */ /* 0x000fe2000bf05270 */
[----:B-12---:R-:W-:Y:S02]  /*3830*/  SEL R0, RZ, 0x1, P0 ;  /* 0x00000001ff007807 */ /* 0x006fe40000000000 */
[----:B------:R-:W-:Y:S01]  /*3840*/  SEL R8, R8, RZ, P0 ;  /* 0x000000ff08087207 */ /* 0x000fe20000000000 */
[----:B------:R-:W-:Y:S01]  /*3850*/  USEL UR6, URZ, 0x1, UP0 ;  /* 0x00000001ff067887 */ /* 0x000fe20008000000 */
[----:B------:R-:W-:Y:S01]  /*3860*/  LOP3.LUT R3, R3, R0, RZ, 0x3c, !PT ;  /* 0x0000000003037212 */ /* 0x000fe200078e3cff */
[----:B------:R-:W-:-:S04]  /*3870*/  USEL UR22, UR22, URZ, UP0 ;  /* 0x000000ff16167287 */ /* 0x000fc80008000000 */
[----:B------:R-:W-:Y:S01]  /*3880*/  LOP3.LUT R9, R9, UR6, RZ, 0x3c, !PT ;  /* 0x0000000609097c12 */ /* 0x000fe2000f8e3cff */
[----:B------:R-:W-:Y:S07]  /*3890*/  @P1 BRA `(.L_x_73) ;  /* 0xfffffff800c41947 */ /* 0x000fee000383ffff */
[----:B------:R-:W1:Y:S01]  /*38a0*/  S2UR UR6, SR_CgaCtaId ;  /* 0x00000000000679c3 */ /* 0x000e620000008800 */
[----:B------:R-:W-:Y:S01]  /*38b0*/  ELECT P0, URZ, PT ;  /* 0x0000000000ff782f */ /* 0x000fe20003800000 */
[----:B------:R-:W-:Y:S01]  /*38c0*/  HFMA2 R0, -RZ, RZ, 0, 5.9604644775390625e-08 ;  /* 0x00000001ff007431 */ /* 0x000fe200000001ff */
[----:B------:R-:W-:-:S05]  /*38d0*/  UMOV UR7, 0x40 ;  /* 0x0000004000077882 */ /* 0x000fca0000000000 */
[----:B------:R-:W-:Y:S01]  /*38e0*/  UVIRTCOUNT.DEALLOC.SMPOOL 0x80 ;  /* 0x000000800000784c */ /* 0x000fe20000000000 */
[----:B------:R-:W-:Y:S02]  /*38f0*/  UISETP.NE.AND UP0, UPT, UR5, URZ, UPT ;  /* 0x000000ff0500728c */ /* 0x000fe4000bf05270 */
[----:B-1----:R-:W-:-:S09]  /*3900*/  ULEA UR6, UR6, UR7, 0x18 ;  /* 0x0000000706067291 */ /* 0x002fd2000f8ec0ff */
[----:B------:R1:W-:Y:S01]  /*3910*/  @P0 STS.U8 [UR6+0x1c], R0 ;  /* 0x00001c00ff000988 */ /* 0x0003e20008000006 */
[----:B------:R-:W-:Y:S05]  /*3920*/  BRA.U UP0, `(.L_x_74) ;  /* 0x0000000100587547 */ /* 0x000fea000b800000 */
[----:B------:R-:W-:Y:S01]  /*3930*/  UIADD3 UR7, UPT, UPT, UR8, 0xb0, URZ ;  /* 0x000000b008077890 */ /* 0x000fe2000fffe0ff */
[----:B------:R-:W-:-:S03]  /*3940*/  SHF.L.U32 R3, R9, 0x1f, RZ ;  /* 0x0000001f09037819 */ /* 0x000fc600000006ff */
[----:B------:R-:W-:-:S09]  /*3950*/  ULEA UR5, UR22, UR7, 0x3 ;  /* 0x0000000716057291 */ /* 0x000fd2000f8e18ff */
[----:B------:R-:W2:Y:S02]  /*3960*/  SYNCS.PHASECHK.TRANS64.TRYWAIT P0, [UR5], R3 ;  /* 0x00000003ff0075a7 */ /* 0x000ea40008001105 */
[----:B--2---:R-:W-:Y:S05]  /*3970*/  @!P0 BRA `(.L_x_75) ;  /* 0x0000008000648947 */ /* 0x004fea0003800000 */
.L_x_164:
[----:B------:R-:W-:-:S04]  /*3980*/  UIADD3 UR9, UPT, UPT, UR22, 0x1, URZ ;  /* 0x0000000116097890 */ /* 0x000fc8000fffe0ff */
[----:B------:R-:W-:-:S04]  /*3990*/  UISETP.NE.AND UP1, UPT, UR9, 0x2, UPT ;  /* 0x000000020900788c */ /* 0x000fc8000bf25270 */
[----:B------:R-:W-:Y:S02]  /*39a0*/  USEL UR5, URZ, 0x1, UP1 ;  /* 0x00000001ff057887 */ /* 0x000fe40008800000 */
[----:B------:R-:W-:-:S04]  /*39b0*/  USEL UR9, UR9, URZ, UP1 ;  /* 0x000000ff09097287 */ /* 0x000fc80008800000 */
[----:B------:R-:W-:Y:S01]  /*39c0*/  ULEA UR9, UR9, UR7, 0x3 ;  /* 0x0000000709097291 */ /* 0x000fe2000f8e18ff */
[----:B-1----:R-:W-:-:S04]  /*39d0*/  LOP3.LUT R3, R9, UR5, RZ, 0x3c, !PT ;  /* 0x0000000509037c12 */ /* 0x002fc8000f8e3cff */
[----:B------:R-:W-:Y:S01]  /*39e0*/  SHF.L.U32 R3, R3, 0x1f, RZ ;  /* 0x0000001f03037819 */ /* 0x000fe200000006ff */
[----:B------:R-:W-:-:S04]  /*39f0*/  IMAD.U32 R0, RZ, RZ, UR9 ;  /* 0x00000009ff007e24 */ /* 0x000fc8000f8e00ff */
[----:B------:R1:W2:Y:S03]  /*3a00*/  SYNCS.PHASECHK.TRANS64.TRYWAIT P0, [R0+URZ], R3 ;  /* 0x00000003000075a7 */ /* 0x0002a600080011ff */
[----:B--2---:R-:W-:Y:S05]  /*3a10*/  @!P0 NANOSLEEP.SYNCS 0x989680 ;  /* 0x009896800000895d */ /* 0x004fea0003900000 */
[----:B------:R-:W2:Y:S02]  /*3a20*/  @!P0 SYNCS.PHASECHK.TRANS64 P0, [R0+URZ], R3 ;  /* 0x00000003000085a7 */ /* 0x000ea400080010ff */
[----:B--2---:R-:W-:Y:S05]  /*3a30*/  @P0 BRA `(.L_x_76) ;  /* 0x0000000000200947 */ /* 0x004fea0003800000 */
.L_x_77:
[----:B--2---:R2:W1:Y:S02]  /*3a40*/  SYNCS.PHASECHK.TRANS64.TRYWAIT P0, [R0+URZ], R3 ;  /* 0x00000003000075a7 */ /* 0x00446400080011ff */
[----:B-1----:R-:W-:Y:S05]  /*3a50*/  @!P0 NANOSLEEP.SYNCS 0x989680 ;  /* 0x009896800000895d */ /* 0x002fea0003900000 */
[----:B------:R-:W1:Y:S02]  /*3a60*/  @!P0 SYNCS.PHASECHK.TRANS64 P0, [R0+URZ], R3 ;  /* 0x00000003000085a7 */ /* 0x000e6400080010ff */
[----:B-1----:R-:W-:Y:S05]  /*3a70*/  @!P0 BRA `(.L_x_77) ;  /* 0xfffffffc00f08947 */ /* 0x002fea000383ffff */
[----:B------:R-:W-:Y:S05]  /*3a80*/  BRA `(.L_x_76) ;  /* 0x00000000000c7947 */ /* 0x000fea0003800000 */
.L_x_74:
[----:B------:R-:W-:-:S04]  /*3a90*/  UIADD3 UR5, UPT, UPT, UR8, 0xe0, URZ ;  /* 0x000000e008057890 */ /* 0x000fc8000fffe0ff */
[----:B------:R-:W-:-:S09]  /*3aa0*/  UPRMT UR5, UR4, 0x654, UR5 ;  /* 0x0000065404057896 */ /* 0x000fd20008000005 */
[----:B------:R-:W-:Y:S03]  /*3ab0*/  SYNCS.ARRIVE.TRANS64.RED.A1T0 RZ, [UR5], RZ ;  /* 0x000000ffffff79a7 */ /* 0x000fe60008100405 */
.L_x_76:
[----:B-12---:R-:W-:Y:S01]  /*3ac0*/  SHF.L.U32 R3, RZ, 0x1f, RZ ;  /* 0x0000001fff037819 */ /* 0x006fe200000006ff */
[----:B------:R-:W-:Y:S01]  /*3ad0*/  UIADD3 UR5, UPT, UPT, UR8, 0xe0, URZ ;  /* 0x000000e008057890 */ /* 0x000fe2000fffe0ff */
[----:B------:R-:W-:Y:S02]  /*3ae0*/  PLOP3.LUT P0, PT, PT, PT, UP0, 0x80, 0x8 ;  /* 0x000000000008781c */ /* 0x000fe40003f0f008 */
[----:B------:R-:W1:Y:S02]  /*3af0*/  SYNCS.PHASECHK.TRANS64.TRYWAIT P1, [UR8+0xe0], R3 ;  /* 0x0000e003ff0075a7 */ /* 0x000e640008021108 */
[----:B-1----:R-:W-:Y:S09]  /*3b00*/  @!P1 BRA `(.L_x_78) ;  /* 0x0000008000189947 */ /* 0x002ff20003800000 */
.L_x_166:
[----:B------:R-:W-:Y:S01]  /*3b10*/  @!UP0 UPRMT UR5, UR4, 0x654, UR5 ;  /* 0x0000065404058896 */ /* 0x000fe20008000005 */
[----:B------:R-:W-:Y:S02]  /*3b20*/  UMOV UR8, 0xffff ;  /* 0x0000ffff00087882 */ /* 0x000fe40000000000 */
[----:B------:R-:W-:-:S06]  /*3b30*/  UMOV UR4, 0x1 ;  /* 0x0000000100047882 */ /* 0x000fcc0000000000 */
[----:B------:R-:W-:Y:S01]  /*3b40*/  @!P0 SYNCS.ARRIVE.TRANS64.RED.A1T0 RZ, [UR5], RZ ;  /* 0x000000ffffff89a7 */ /* 0x000fe20008100405 */
[----:B------:R-:W-:Y:S01]  /*3b50*/  NOP ;  /* 0x0000000000007918 */ /* 0x000fe20000000000 */
[----:B-1----:R-:W1:Y:S01]  /*3b60*/  LDS R0, [UR6+0x14] ;  /* 0x00001406ff007984 */ /* 0x002e620008000800 */
[----:B------:R-:W-:-:S04]  /*3b70*/  ULOP3.LUT UR5, UR24, 0xffff, URZ, 0xc0, !UPT ;  /* 0x0000ffff18057892 */ /* 0x000fc8000f8ec0ff */
[----:B------:R-:W-:-:S04]  /*3b80*/  USHF.R.U32.HI UR5, URZ, 0x5, UR5 ;  /* 0x00000005ff057899 */ /* 0x000fc80008011605 */
[----:B------:R-:W-:Y:S02]  /*3b90*/  USHF.L.U32 UR8, UR8, UR5, URZ ;  /* 0x0000000508087299 */ /* 0x000fe400080006ff */
[----:B------:R-:W-:-:S04]  /*3ba0*/  USHF.L.U32 UR4, UR4, UR5, URZ ;  /* 0x0000000504047299 */ /* 0x000fc800080006ff */
[----:B-1----:R-:W-:-:S04]  /*3bb0*/  LOP3.LUT R0, R0, UR8, RZ, 0xc0, !PT ;  /* 0x0000000800007c12 */ /* 0x002fc8000f8ec0ff */
[----:B------:R-:W-:-:S13]  /*3bc0*/  ISETP.NE.AND P0, PT, R0, UR8, PT ;  /* 0x0000000800007c0c */ /* 0x000fda000bf05270 */
[----:B------:R-:W-:Y:S05]  /*3bd0*/  @P0 BRA `(.L_x_79) ;  /* 0x0000000000580947 */ /* 0x000fea0003800000 */
[----:B------:R-:W1:Y:S02]  /*3be0*/  LDS R0, [UR6+0x18] ;  /* 0x00001806ff007984 */ /* 0x000e640008000800 */
[----:B-1----:R-:W-:-:S04]  /*3bf0*/  LOP3.LUT R0, R0, UR4, RZ, 0xc0, !PT ;  /* 0x0000000400007c12 */ /* 0x002fc8000f8ec0ff */
[----:B------:R-:W-:-:S13]  /*3c00*/  ISETP.NE.AND P0, PT, R0, UR4, PT ;  /* 0x0000000400007c0c */ /* 0x000fda000bf05270 */
[----:B------:R-:W-:Y:S05]  /*3c10*/  @P0 BRA `(.L_x_80) ;  /* 0x00000000003c0947 */ /* 0x000fea0003800000 */
[----:B------:R-:W1:Y:S01]  /*3c20*/  S2R R2, SR_LANEID ;  /* 0x0000000000027919 */ /* 0x000e620000000000 */
[----:B------:R-:W-:Y:S01]  /*3c30*/  ULOP3.LUT UR8, URZ, UR8, URZ, 0x33, !UPT ;  /* 0x00000008ff087292 */ /* 0x000fe2000f8e33ff */
[----:B------:R-:W-:Y:S01]  /*3c40*/  LOP3.LUT R4, RZ, UR4, RZ, 0x33, !PT ;  /* 0x00000004ff047c12 */ /* 0x000fe2000f8e33ff */
[----:B------:R-:W-:Y:S02]  /*3c50*/  VOTEU.ANY UR7, UPT, PT ;  /* 0x0000000000077886 */ /* 0x000fe400038e0100 */
[----:B------:R-:W-:Y:S01]  /*3c60*/  UFLO.U32 UR7, UR7 ;  /* 0x00000007000772bd */ /* 0x000fe200080e0000 */
[----:B------:R-:W2:Y:S01]  /*3c70*/  REDUX UR4, R4 ;  /* 0x00000000040473c4 */ /* 0x000ea20000000000 */
[----:B------:R-:W-:-:S06]  /*3c80*/  IMAD.U32 R0, RZ, RZ, UR8 ;  /* 0x00000008ff007e24 */ /* 0x000fcc000f8e00ff */
[----:B------:R1:W-:Y:S01]  /*3c90*/  UTCATOMSWS.AND URZ, UR8 ;  /* 0x0000000800ff79e3 */ /* 0x0003e20008000000 */
[----:B------:R-:W3:Y:S01]  /*3ca0*/  REDUX UR5, R0 ;  /* 0x00000000000573c4 */ /* 0x000ee20000000000 */
[----:B-1----:R-:W-:Y:S01]  /*3cb0*/  ISETP.EQ.U32.AND P0, PT, R2, UR7, PT ;  /* 0x0000000702007c0c */ /* 0x002fe2000bf02070 */
[----:B--2---:R-:W-:Y:S01]  /*3cc0*/  IMAD.U32 R2, RZ, RZ, UR4 ;  /* 0x00000004ff027e24 */ /* 0x004fe2000f8e00ff */
[----:B---3--:R-:W-:-:S11]  /*3cd0*/  MOV R3, UR5 ;  /* 0x0000000500037c02 */ /* 0x008fd60008000f00 */
[----:B------:R1:W-:Y:S04]  /*3ce0*/  @P0 ATOMS.AND RZ, [UR6+0x14], R3 ;  /* 0x00001403ffff098c */ /* 0x0003e8000a800006 */
[----:B------:R1:W-:Y:S01]  /*3cf0*/  @P0 ATOMS.AND RZ, [UR6+0x18], R2 ;  /* 0x00001802ffff098c */ /* 0x0003e2000a800006 */
[----:B------:R-:W-:Y:S05]  /*3d00*/  BRA `(.L_x_81) ;  /* 0x0000000000147947 */ /* 0x000fea0003800000 */
.L_x_80:
[----:B------:R-:W-:Y:S02]  /*3d10*/  MOV R2, 0x3d30 ;  /* 0x00003d3000027802 */ /* 0x000fe40000000f00 */
[----:B---345:R-:W-:Y:S05]  /*3d20*/  CALL.REL.NOINC `($__internal_0_$__cuda_sm10x_tcgen05_guardrail_trap_col_being_dealloced_not_returned_by_alloc) ;  /* 0x0000008000f47944 */ /* 0x038fea0003c00000 */
[----:B------:R-:W-:Y:S05]  /*3d30*/  BRA `(.L_x_81) ;  /* 0x0000000000087947 */ /* 0x000fea0003800000 */
.L_x_79:
[----:B------:R-:W-:Y:S02]  /*3d40*/  MOV R2, 0x3d60 ;  /* 0x00003d6000027802 */ /* 0x000fe40000000f00 */
[----:B---345:R-:W-:Y:S05]  /*3d50*/  CALL.REL.NOINC `($__internal_2_$__cuda_sm10x_tcgen05_guardrail_trap_unallocated_columns_being_dealloced) ;  /* 0x0000008400007944 */ /* 0x038fea0003c00000 */
.L_x_81:
[----:B------:R-:W-:Y:S01]  /*3d60*/  NOP ;  /* 0x0000000000007918 */ /* 0x000fe20000000000 */
[----:B----4-:R-:W-:Y:S05]  /*3d70*/  EXIT ;  /* 0x000000000000794d */ /* 0x010fea0003800000 */
.L_x_54:
[----:B------:R-:W-:-:S09]  /*3d80*/  UISETP.NE.OR UP5, UPT, UR10, 0x3, !UP5 ;  /* 0x000000030a00788c */ /* 0x000fd2000efa5670 */
[----:B------:R-:W-:Y:S05]  /*3d90*/  BRA.U UP5, `(.L_x_82) ;  /* 0x0000001105147547 */ /* 0x000fea000b800000 */
[----:B------:R-:W1:Y:S01]  /*3da0*/  LDC R0, c[0x0][0xb30] ;  /* 0x0002cc00ff007b82 */ /* 0x000e620000000800 */
[----:B------:R-:W2:Y:S01]  /*3db0*/  LDCU.64 UR8, c[0x0][0x888] ;  /* 0x00011100ff0877ac */ /* 0x000ea20008000a00 */
[----:B------:R-:W-:Y:S02]  /*3dc0*/  HFMA2 R29, -RZ, RZ, 0, 0 ;  /* 0x00000000ff1d7431 */ /* 0x000fe400000001ff */
[----:B------:R-:W-:Y:S01]  /*3dd0*/  IMAD.MOV.U32 R31, RZ, RZ, 0x1 ;  /* 0x00000001ff1f7424 */ /* 0x000fe200078e00ff */
[----:B------:R-:W-:Y:S01]  /*3de0*/  MOV R23, 0x2000 ;  /* 0x0000200000177802 */ /* 0x000fe20000000f00 */
[----:B------:R-:W3:Y:S01]  /*3df0*/  LDCU.64 UR4, c[0x0][0x890] ;  /* 0x00011200ff0477ac */ /* 0x000ee20008000a00 */
[----:B------:R-:W-:Y:S01]  /*3e00*/  IMAD.MOV.U32 R30, RZ, RZ, RZ ;  /* 0x000000ffff1e7224 */ /* 0x000fe200078e00ff */
[----:B------:R-:W4:Y:S01]  /*3e10*/  LDC R19, c[0x0][0x370] ;  /* 0x0000dc00ff137b82 */ /* 0x000f220000000800 */
[----:B------:R-:W-:Y:S01]  /*3e20*/  UMOV UR7, 0x400 ;  /* 0x0000040000077882 */ /* 0x000fe20000000000 */
[----:B------:R-:W-:-:S02]  /*3e30*/  UPLOP3.LUT UP1, UPT, UPT, UPT, UPT, 0x40, 0x4 ;  /* 0x000000000004789c */ /* 0x000fc40003f2e870 */
[----:B------:R-:W-:-:S04]  /*3e40*/  ULEA UR7, UR37, UR7, 0x18 ;  /* 0x0000000725077291 */ /* 0x000fc8000f8ec0ff */
[----:B------:R-:W4:Y:S01]  /*3e50*/  LDC R2, c[0x0][0xb0c] ;  /* 0x0002c300ff027b82 */ /* 0x000f220000000800 */
[----:B------:R-:W-:Y:S02]  /*3e60*/  UIADD3 UR13, UPT, UPT, UR7, 0x48, URZ ;  /* 0x00000048070d7890 */ /* 0x000fe4000fffe0ff */
[----:B--2---:R-:W-:Y:S02]  /*3e70*/  UISETP.NE.U32.AND UP2, UPT, UR8, URZ, UPT ;  /* 0x000000ff0800728c */ /* 0x004fe4000bf45070 */
[----:B------:R-:W-:Y:S02]  /*3e80*/  UIADD3 UR33, UPT, UPT, UR7, 0x30, URZ ;  /* 0x0000003007217890 */ /* 0x000fe4000fffe0ff */
[----:B---3--:R-:W-:Y:S01]  /*3e90*/  UISETP.NE.U32.AND UP3, UPT, UR4, URZ, UPT ;  /* 0x000000ff0400728c */ /* 0x008fe2000bf65070 */
[----:B------:R-:W2:Y:S01]  /*3ea0*/  LDC R18, c[0x0][0xb20] ;  /* 0x0002c800ff127b82 */ /* 0x000ea20000000800 */
[----:B-1----:R-:W-:Y:S01]  /*3eb0*/  ISETP.NE.AND P1, PT, R0, 0x1, PT ;  /* 0x000000010000780c */ /* 0x002fe20003f25270 */
[----:B------:R-:W-:-:S02]  /*3ec0*/  UISETP.NE.AND.EX UP2, UPT, UR9, URZ, UPT, UP2 ;  /* 0x000000ff0900728c */ /* 0x000fc4000bf45320 */
[----:B------:R-:W-:Y:S02]  /*3ed0*/  UIADD3 UR25, UPT, UPT, UR7, 0x38, URZ ;  /* 0x0000003807197890 */ /* 0x000fe4000fffe0ff */
[----:B------:R-:W-:Y:S02]  /*3ee0*/  UIADD3 UR17, UPT, UPT, UR7, 0x40, URZ ;  /* 0x0000004007117890 */ /* 0x000fe4000fffe0ff */
[----:B------:R-:W1:Y:S01]  /*3ef0*/  LDC.64 R32, c[0x0][0x348] ;  /* 0x0000d200ff207b82 */ /* 0x000e620000000a00 */
[----:B------:R-:W-:Y:S02]  /*3f00*/  UPRMT UR13, UR37, 0x654, UR13 ;  /* 0x00000654250d7896 */ /* 0x000fe4000800000d */
[----:B------:R-:W-:-:S05]  /*3f10*/  UISETP.NE.AND.EX UP3, UPT, UR5, URZ, UPT, UP3 ;  /* 0x000000ff0500728c */ /* 0x000fca000bf65330 */
[----:B------:R-:W3:Y:S08]  /*3f20*/  LDC.64 R16, c[0x0][0xb10] ;  /* 0x0002c400ff107b82 */ /* 0x000ef00000000a00 */
[----:B------:R-:W1:Y:S08]  /*3f30*/  LDC.64 R6, c[0x0][0xb18] ;  /* 0x0002c600ff067b82 */ /* 0x000e700000000a00 */
[----:B------:R-:W1:Y:S08]  /*3f40*/  LDC.64 R4, c[0x0][0xb28] ;  /* 0x0002ca00ff047b82 */ /* 0x000e700000000a00 */
[----:B--2-4-:R-:W1:Y:S02]  /*3f50*/  LDC R22, c[0x0][0x374] ;  /* 0x0000dd00ff167b82 */ /* 0x014e640000000800 */
.L_x_93:
[C---:B------:R-:W-:Y:S02]  /*3f60*/  LEA R0, R30.reuse, UR7, 0x3 ;  /* 0x000000071e007c11 */ /* 0x040fe4000f8e18ff */
[----:B------:R-:W-:Y:S02]  /*3f70*/  SHF.L.U32 R3, R29, 0x1f, RZ ;  /* 0x0000001f1d037819 */ /* 0x000fe400000006ff */
[----:B------:R-:W-:Y:S02]  /*3f80*/  LEA R24, R30, UR7, 0x4 ;  /* 0x000000071e187c11 */ /* 0x000fe4000f8e20ff */
[----:B--2---:R-:W2:Y:S02]  /*3f90*/  SYNCS.PHASECHK.TRANS64.TRYWAIT P0, [R0+URZ+0x80], R3 ;  /* 0x00008003000075a7 */ /* 0x004ea400080011ff */
[----:B--2---:R-:W-:Y:S05]  /*3fa0*/  @!P0 BRA `(.L_x_83) ;  /* 0x0000007c00088947 */ /* 0x004fea0003800000 */
.L_x_167:
[----:B------:R-:W-:Y:S01]  /*3fb0*/  ISETP.GE.AND P0, PT, R72, 0x1, PT ;  /* 0x000000014800780c */ /* 0x000fe20003f06270 */
[----:B------:R-:W4:Y:S01]  /*3fc0*/  LDS.128 R24, [R24+0xf0] ;  /* 0x0000f00018187984 */ /* 0x000f220000000c00 */
[----:B--2---:R-:W-:Y:S01]  /*3fd0*/  VIADD R0, R0, 0x90 ;  /* 0x0000009000007836 */ /* 0x004fe20000000000 */
[----:B------:R-:W-:Y:S01]  /*3fe0*/  @!PT LDS RZ, [RZ] ;  /* 0x00000000fffff984 */ /* 0x000fe20000000800 */
[----:B------:R-:W-:Y:S01]  /*3ff0*/  @!PT LDS RZ, [RZ] ;  /* 0x00000000fffff984 */ /* 0x000fe20000000800 */
[----:B------:R-:W-:Y:S01]  /*4000*/  @!PT LDS RZ, [RZ] ;  /* 0x00000000fffff984 */ /* 0x000fe20000000800 */
[----:B------:R-:W-:Y:S01]  /*4010*/  @!PT LDS RZ, [RZ] ;  /* 0x00000000fffff984 */ /* 0x000fe20000000800 */
[----:B------:R2:W-:Y:S06]  /*4020*/  MEMBAR.ALL.CTA ;  /* 0x0000000000007992 */ /* 0x0005ec0000008000 */
[----:B--2---:R-:W2:Y:S01]  /*4030*/  FENCE.VIEW.ASYNC.S ;  /* 0x00000000000073c6 */ /* 0x004ea20000000000 */
[----:B------:R-:W-:Y:S04]  /*4040*/  PRMT R0, RZ, 0x654, R0 ;  /* 0x00000654ff007816 */ /* 0x000fe80000000000 */
[----:B--2---:R2:W-:Y:S01]  /*4050*/  SYNCS.ARRIVE.TRANS64.RED.A1T0 RZ, [R0+URZ], RZ ;  /* 0x000000ff00ff79a7 */ /* 0x0045e200081004ff */
[----:B----4-:R-:W-:Y:S11]  /*4060*/  LOP3.LUT P3, RZ, R26, 0x1, RZ, 0xc0, !PT ;  /* 0x000000011aff7812 */ /* 0x010ff6000786c0ff */
[----:B------:R-:W-:Y:S02]  /*4070*/  @!UPT UIADD3 URZ, UPT, UPT, URZ, URZ, URZ ;  /* 0x000000fffffff290 */ /* 0x000fe4000fffe0ff */
[----:B------:R-:W-:Y:S02]  /*4080*/  @P3 MOV R13, R24 ;  /* 0x00000018000d3202 */ /* 0x000fe40000000f00 */
[----:B------:R-:W-:Y:S01]  /*4090*/  @P3 LOP3.LUT R8, R25, 0xffff, RZ, 0xc0, !PT ;  /* 0x0000ffff19083812 */ /* 0x000fe200078ec0ff */
[----:B--2---:R-:W-:Y:S06]  /*40a0*/  @!P0 BRA `(.L_x_84) ;  /* 0x0000000000a48947 */ /* 0x004fec0003800000 */
[----:B-1----:R-:W-:Y:S01]  /*40b0*/  IMAD.HI.U32 R35, R22, R7, RZ ;  /* 0x0000000716237227 */ /* 0x002fe200078e00ff */
[----:B------:R-:W-:Y:S02]  /*40c0*/  ISETP.NE.AND P0, PT, R6, 0x1, PT ;  /* 0x000000010600780c */ /* 0x000fe40003f05270 */
[----:B------:R-:W-:Y:S01]  /*40d0*/  ISETP.NE.AND P2, PT, R72, 0x1, PT ;  /* 0x000000014800780c */ /* 0x000fe20003f45270 */
[----:B---3--:R-:W-:Y:S01]  /*40e0*/  IMAD.HI.U32 R34, R19, R16, RZ ;  /* 0x0000001013227227 */ /* 0x008fe200078e00ff */
[----:B------:R-:W-:Y:S02]  /*40f0*/  SHF.R.U32.HI R35, RZ, R18, R35 ;  /* 0x00000012ff237219 */ /* 0x000fe40000011623 */
[----:B------:R-:W-:Y:S01]  /*4100*/  ISETP.NE.AND P4, PT, R2, 0x1, PT ;  /* 0x000000010200780c */ /* 0x000fe20003f85270 */
[----:B------:R-:W-:Y:S01]  /*4110*/  IMAD.HI.U32 R36, R13, R16, RZ ;  /* 0x000000100d247227 */ /* 0x000fe200078e00ff */
[----:B------:R-:W-:Y:S02]  /*4120*/  SHF.R.U32.HI R34, RZ, R17, R34 ;  /* 0x00000011ff227219 */ /* 0x000fe40000011622 */
[----:B------:R-:W-:Y:S01]  /*4130*/  SEL R3, R22, R35, !P0 ;  /* 0x0000002316037207 */ /* 0x000fe20004000000 */
[C---:B------:R-:W-:Y:S01]  /*4140*/  IMAD.HI.U32 R35, R8.reuse, R7, RZ ;  /* 0x0000000708237227 */ /* 0x040fe200078e00ff */
[----:B------:R-:W-:Y:S02]  /*4150*/  SEL R11, R19, R34, !P4 ;  /* 0x00000022130b7207 */ /* 0x000fe40006000000 */
[----:B------:R-:W-:Y:S01]  /*4160*/  SHF.R.U32.HI R36, RZ, R17, R36 ;  /* 0x00000011ff247219 */ /* 0x000fe20000011624 */
[----:B------:R-:W-:Y:S01]  /*4170*/  IMAD.HI.U32 R38, R3, R4, RZ ;  /* 0x0000000403267227 */ /* 0x000fe200078e00ff */
[----:B------:R-:W-:Y:S03]  /*4180*/  SHF.R.U32.HI R35, RZ, R18, R35 ;  /* 0x00000012ff237219 */ /* 0x000fe60000011623 */
[----:B------:R-:W-:Y:S01]  /*4190*/  IMAD.HI.U32 R34, R11, R4, RZ ;  /* 0x000000040b227227 */ /* 0x000fe200078e00ff */
[----:B------:R-:W-:Y:S02]  /*41a0*/  @P2 SHF.R.U32.HI R3, RZ, R5, R38 ;  /* 0x00000005ff032219 */ /* 0x000fe40000011626 */
[----:B------:R-:W-:Y:S02]  /*41b0*/  SEL R9, R8, R35, !P0 ;  /* 0x0000002308097207 */ /* 0x000fe40004000000 */
[----:B------:R-:W-:Y:S01]  /*41c0*/  @P2 SHF.R.U32.HI R11, RZ, R5, R34 ;  /* 0x00000005ff0b2219 */ /* 0x000fe20000011622 */
[C---:B------:R-:W-:Y:S01]  /*41d0*/  IMAD R10, R72.reuse, R3, RZ ;  /* 0x00000003480a7224 */ /* 0x040fe200078e02ff */
[----:B------:R-:W-:Y:S01]  /*41e0*/  SEL R3, R13, R36, !P4 ;  /* 0x000000240d037207 */ /* 0x000fe20006000000 */
[C---:B------:R-:W-:Y:S03]  /*41f0*/  IMAD.HI.U32 R14, R9.reuse, R4, RZ ;  /* 0x00000004090e7227 */ /* 0x040fe600078e00ff */
[----:B------:R-:W-:Y:S01]  /*4200*/  ISETP.GE.AND P0, PT, R9, R10, PT ;  /* 0x0000000a0900720c */ /* 0x000fe20003f06270 */
[C---:B------:R-:W-:Y:S01]  /*4210*/  IMAD R12, R72.reuse, R11, RZ ;  /* 0x0000000b480c7224 */ /* 0x040fe200078e02ff */
[-C--:B------:R-:W-:Y:S04]  /*4220*/  SHF.R.U32.HI R14, RZ, R5.reuse, R14 ;  /* 0x00000005ff0e7219 */ /* 0x080fe8000001160e */
[----:B------:R-:W-:Y:S02]  /*4230*/  ISETP.GE.OR P0, PT, R3, R12, P0 ;  /* 0x0000000c0300720c */ /* 0x000fe40000706670 */
[----:B------:R-:W-:Y:S05]  /*4240*/  SEL R15, R9, R14, !P2 ;  /* 0x0000000e090f7207 */ /* 0x000fea0005000000 */
[----:B------:R-:W-:Y:S04]  /*4250*/  IMAD.MOV R14, RZ, RZ, -R15 ;  /* 0x000000ffff0e7224 */ /* 0x000fe800078e0a0f */
[----:B------:R-:W-:Y:S02]  /*4260*/  IMAD R14, R72, R14, R9 ;  /* 0x0000000e480e7224 */ /* 0x000fe400078e0209 */
[C---:B------:R-:W-:Y:S05]  /*4270*/  @!P0 IMAD.HI.U32 R10, R3.reuse, R4, RZ ;  /* 0x00000004030a8227 */ /* 0x040fea00078e00ff */
[----:B------:R-:W-:Y:S04]  /*4280*/  @!P0 SHF.R.U32.HI R10, RZ, R5, R10 ;  /* 0x00000005ff0a8219 */ /* 0x000fe8000001160a */
[----:B------:R-:W-:Y:S01]  /*4290*/  @!P0 SEL R0, R3, R10, !P2 ;  /* 0x0000000a03008207 */ /* 0x000fe20005000000 */
[----:B------:R-:W-:Y:S03]  /*42a0*/  IMAD.MOV R10, RZ, RZ, -R3 ;  /* 0x000000ffff0a7224 */ /* 0x000fe600078e0a03 */
[----:B------:R-:W-:Y:S01]  /*42b0*/  @!P0 IADD3 R15, PT, PT, R15, -R0, RZ ;  /* 0x800000000f0f8210 */ /* 0x000fe20007ffe0ff */
[----:B------:R-:W-:Y:S01]  /*42c0*/  @!P0 IMAD R0, R11, R14, R0 ;  /* 0x0000000e0b008224 */ /* 0x000fe200078e0200 */
[----:B------:R-:W-:Y:S01]  /*42d0*/  IADD3 R11, PT, PT, -R9, RZ, RZ ;  /* 0x000000ff090b7210 */ /* 0x000fe20007ffe1ff */
[----:B------:R-:W-:Y:S02]  /*42e0*/  IMAD R13, R2, R10, R13 ;  /* 0x0000000a020d7224 */ /* 0x000fe400078e020d */
[----:B------:R-:W-:Y:S02]  /*42f0*/  @!P0 IMAD R9, R15, R72, R3 ;  /* 0x000000480f098224 */ /* 0x000fe400078e0203 */
[----:B------:R-:W-:Y:S02]  /*4300*/  @!P0 IMAD.MOV.U32 R3, RZ, RZ, R0 ;  /* 0x000000ffff038224 */ /* 0x000fe400078e0000 */
[----:B------:R-:W-:Y:S02]  /*4310*/  IMAD R8, R6, R11, R8 ;  /* 0x0000000b06087224 */ /* 0x000fe400078e0208 */
[----:B------:R-:W-:Y:S02]  /*4320*/  IMAD R13, R3, R2, R13 ;  /* 0x00000002030d7224 */ /* 0x000fe400078e020d */
[----:B------:R-:W-:Y:S02]  /*4330*/  IMAD R8, R9, R6, R8 ;  /* 0x0000000609087224 */ /* 0x000fe400078e0208 */
.L_x_84:
[----:B------:R-:W-:Y:S05]  /*4340*/  BRA.U UP1, `(.L_x_85) ;  /* 0x0000000101107547 */ /* 0x000fea000b800000 */
[----:B------:R-:W-:Y:S04]  /*4350*/  MOV R0, UR6 ;  /* 0x0000000600007c02 */ /* 0x000fe80008000f00 */
[----:B------:R-:W-:Y:S04]  /*4360*/  SHF.L.U32 R3, R0, 0x1f, RZ ;  /* 0x0000001f00037819 */ /* 0x000fe800000006ff */
[----:B------:R-:W2:Y:S02]  /*4370*/  SYNCS.PHASECHK.TRANS64.TRYWAIT P0, [UR7+0x78], R3 ;  /* 0x00007803ff0075a7 */ /* 0x000ea40008001107 */
[----:B--2---:R-:W-:Y:S05]  /*4380*/  @!P0 BRA `(.L_x_86) ;  /* 0x0000007800248947 */ /* 0x004fea0003800000 */
.L_x_85:
[----:B------:R-:W-:Y:S02]  /*4390*/  R2UR UR35, R21 ;  /* 0x00000000152372ca */ /* 0x000fe400000e0000 */
[----:B------:R-:W-:Y:S02]  /*43a0*/  R2UR UR34, R20 ;  /* 0x00000000142272ca */ /* 0x000fe400000e0000 */
[----:B------:R-:W-:Y:S02]  /*43b0*/  ISETP.NE.U32.AND P2, PT, RZ, UR4, PT ;  /* 0x00000004ff007c0c */ /* 0x000fe4000bf45070 */
[----:B------:R-:W-:Y:S02]  /*43c0*/  SHF.L.U32 R12, R31, 0x1f, RZ ;  /* 0x0000001f1f0c7819 */ /* 0x000fe400000006ff */
[----:B------:R-:W-:Y:S05]  /*43d0*/  ISETP.NE.AND.EX P2, PT, RZ, UR5, PT, P2 ;  /* 0x00000005ff007c0c */ /* 0x000fea000bf45320 */
[----:B------:R-:W-:Y:S02]  /*43e0*/  USHF.L.U32 UR35, UR35, 0x7, URZ ;  /* 0x0000000723237899 */ /* 0x000fe400080006ff */
[----:B------:R-:W-:Y:S01]  /*43f0*/  USHF.L.U32 UR34, UR34, 0x8, URZ ;  /* 0x0000000822227899 */ /* 0x000fe200080006ff */
[----:B------:R-:W-:Y:S11]  /*4400*/  BRA.U !UP3, `(.L_x_87) ;  /* 0x000000010b347547 */ /* 0x000ff6000b800000 */
[----:B------:R-:W-:Y:S01]  /*4410*/  UPLOP3.LUT UP0, UPT, UPT, UPT, UP2, 0x80, 0x8 ;  /* 0x000000000008789c */ /* 0x000fe20003f0f020 */
[----:B--2---:R-:W-:Y:S02]  /*4420*/  HFMA2 R0, -RZ, RZ, 0, 5.9604644775390625e-08 ;  /* 0x00000001ff007431 */ /* 0x004fe400000001ff */
[----:B------:R-:W-:Y:S03]  /*4430*/  IMAD.MOV.U32 R171, RZ, RZ, 0x1 ;  /* 0x00000001ffab7424 */ /* 0x000fe600078e00ff */
[----:B------:R-:W-:Y:S05]  /*4440*/  PLOP3.LUT P0, PT, PT, PT, UP0, 0x80, 0x8 ;  /* 0x000000000008781c */ /* 0x000fea0003f0f008 */
[----:B------:R-:W2:Y:S01]  /*4450*/  @UP0 LDCU.64 UR10, c[0x0][0x888] ;  /* 0x00011100ff0a07ac */ /* 0x000ea20008000a00 */
[----:B------:R-:W-:Y:S07]  /*4460*/  @UP0 UIMAD UR8, UR36, UR4, URZ ;  /* 0x00000004240802a4 */ /* 0x000fee000f8e02ff */
[----:B------:R-:W-:Y:S01]  /*4470*/  @!P0 PRMT R171, R0, 0x7610, R171 ;  /* 0x0000761000ab8816 */ /* 0x000fe200000000ab */
[----:B--2---:R-:W-:Y:S03]  /*4480*/  @UP0 UIMAD.WIDE UR10, UR8, 0x4, UR10 ;  /* 0x00000004080a08a5 */ /* 0x004fe6000f8e020a */
[----:B------:R-:W2:Y:S03]  /*4490*/  @!UP0 LDCU UR8, c[0x0][0x880] ;  /* 0x00011000ff0887ac */ /* 0x000ea60008000800 */
[----:B------:R-:W-:Y:S01]  /*44a0*/  IMAD.U32 R10, RZ, RZ, UR10 ;  /* 0x0000000aff0a7e24 */ /* 0x000fe2000f8e00ff */
[----:B------:R-:W-:Y:S05]  /*44b0*/  MOV R11, UR11 ;  /* 0x0000000b000b7c02 */ /* 0x000fea0008000f00 */
[----:B-----5:R4:W5:Y:S02]  /*44c0*/  @P0 LDG.E R81, desc[UR46][R10.64] ;  /* 0x0000002e0a510981 */ /* 0x020964000c1e1900 */
[----:B--2-4-:R-:W-:Y:S07]  /*44d0*/  @!P0 IMAD.U32 R81, RZ, RZ, UR8 ;  /* 0x00000008ff518e24 */ /* 0x014fee000f8e00ff */
.L_x_87:
[----:B-----5:R-:W-:Y:S01]  /*44e0*/  @!P2 FSETP.EQ.AND P0, PT, R81, RZ, PT ;  /* 0x000000ff5100a20b */ /* 0x020fe20003f02000 */
[----:B------:R-:W-:Y:S01]  /*44f0*/  @!UPT UIADD3 URZ, UPT, UPT, URZ, URZ, URZ ;  /* 0x000000fffffff290 */ /* 0x000fe2000fffe0ff */
[----:B------:R-:W-:Y:S11]  /*4500*/  @!P2 BRA `(.L_x_88) ;  /* 0x000000000014a947 */ /* 0x000ff60003800000 */
[----:B------:R-:W-:Y:S02]  /*4510*/  LOP3.LUT P2, RZ, R171, 0xff, RZ, 0xc0, !PT ;  /* 0x000000ffabff7812 */ /* 0x000fe4000784c0ff */
[----:B------:R-:W-:Y:S04]  /*4520*/  PLOP3.LUT P0, PT, PT, PT, UP0, 0x80, 0x8 ;  /* 0x000000000008781c */ /* 0x000fe80003f0f008 */
[----:B------:R-:W-:Y:S07]  /*4530*/  PLOP3.LUT P0, PT, P0, PT, PT, 0x8, 0x80 ;  /* 0x000000000080781c */ /* 0x000fee000070e170 */
[----:B------:R-:W-:Y:S11]  /*4540*/  @P2 FSETP.EQ.AND P0, PT, R81, RZ, PT ;  /* 0x000000ff5100220b */ /* 0x000ff60003f02000 */
[----:B------:R-:W-:Y:S02]  /*4550*/  @!UPT UIADD3 URZ, UPT, UPT, URZ, URZ, URZ ;  /* 0x000000fffffff290 */ /* 0x000fe4000fffe0ff */
.L_x_88:
[----:B------:R-:W4:Y:S01]  /*4560*/  SYNCS.PHASECHK.TRANS64.TRYWAIT P2, [UR7+0x50], R12 ;  /* 0x0000500cff0075a7 */ /* 0x000f220008041107 */
[----:B------:R-:W-:Y:S04]  /*4570*/  ELECT P4, URZ, PT ;  /* 0x0000000000ff782f */ /* 0x000fe80003880000 */
[----:B------:R-:W-:Y:S11]  /*4580*/  PLOP3.LUT P4, PT, P0, P4, PT, 0xf2, 0x2f ;  /* 0x00000000002f781c */ /* 0x000ff60000789e72 */
[----:B------:R-:W-:Y:S02]  /*4590*/  @!UPT UIADD3 URZ, UPT, UPT, URZ, URZ, URZ ;  /* 0x000000fffffff290 */ /* 0x000fe4000fffe0ff */
[----:B-1----:R-:W-:Y:S05]  /*45a0*/  @!P4 IADD3 R9, P0, PT, R32, 0x580, RZ ;  /* 0x000005802009c810 */ /* 0x002fea0007f1e0ff */
[----:B--2---:R-:W-:Y:S01]  /*45b0*/  @!P4 IMAD.X R0, RZ, RZ, R33, P0 ;  /* 0x000000ffff00c224 */ /* 0x004fe200000e0621 */
[----:B----4-:R-:W-:Y:S07]  /*45c0*/  @!P2 BRA `(.L_x_89) ;  /* 0x0000007400aca947 */ /* 0x010fee0003800000 */
.L_x_170:
[----:B------:R-:W-:Y:S01]  /*45d0*/  @!P4 R2UR UR8, R0 ;  /* 0x000000000008c2ca */ /* 0x000fe200000e0000 */
[----:B------:R-:W-:Y:S01]  /*45e0*/  VOTEU.ALL UP1, P4 ;  /* 0x0000000000ff7886 */ /* 0x000fe20002020000 */
[----:B------:R-:W-:Y:S01]  /*45f0*/  @!P4 R2UR UR9, R9 ;  /* 0x000000000909c2ca */ /* 0x000fe200000e0000 */
[----:B------:R-:W-:Y:S01]  /*4600*/  @!P4 IMAD.MOV.U32 R0, RZ, RZ, 0x2000 ;  /* 0x00002000ff00c424 */ /* 0x000fe200078e00ff */
[----:B------:R-:W-:Y:S01]  /*4610*/  UMOV UR10, 0x0 ;  /* 0x00000000000a7882 */ /* 0x000fe20000000000 */
[----:B------:R-:W-:Y:S01]  /*4620*/  UMOV UR11, 0x10000000 ;  /* 0x10000000000b7882 */ /* 0x000fe20000000000 */
[----:B------:R-:W-:Y:S01]  /*4630*/  @!UP1 UIADD3 UR32, UPT, UPT, UR7, 0x200, URZ ;  /* 0x0000020007209890 */ /* 0x000fe2000fffe0ff */
[----:B------:R-:W-:Y:S01]  /*4640*/  @!P4 IADD3 R9, P0, PT, R32, 0x580, RZ ;  /* 0x000005802009c810 */ /* 0x000fe20007f1e0ff */
[----:B------:R-:W-:Y:S05]  /*4650*/  VOTEU.ALL UP1, P4 ;  /* 0x0000000000ff7886 */ /* 0x000fea0002020000 */
[----:B------:R-:W-:Y:S01]  /*4660*/  IMAD.U32 R11, RZ, RZ, UR8 ;  /* 0x00000008ff0b7e24 */ /* 0x000fe2000f8e00ff */
[----:B------:R-:W-:Y:S01]  /*4670*/  UPRMT UR8, UR37, 0x654, UR33 ;  /* 0x0000065425087896 */ /* 0x000fe20008000021 */
[----:B------:R-:W-:Y:S03]  /*4680*/  IMAD.U32 R10, RZ, RZ, UR9 ;  /* 0x00000009ff0a7e24 */ /* 0x000fe6000f8e00ff */
[----:B------:R-:W-:Y:S02]  /*4690*/  @!P4 R2UR UR15, R11 ;  /* 0x000000000b0fc2ca */ /* 0x000fe400000e0000 */
[----:B------:R-:W-:Y:S11]  /*46a0*/  @!P4 R2UR UR14, R10 ;  /* 0x000000000a0ec2ca */ /* 0x000ff600000e0000 */
[----:B------:R-:W-:Y:S02]  /*46b0*/  @!UPT UIADD3 URZ, UPT, UPT, URZ, URZ, URZ ;  /* 0x000000fffffff290 */ /* 0x000fe4000fffe0ff */
[----:B------:R2:W-:Y:S01]  /*46c0*/  @!UP1 UTMALDG.3D [UR32], [UR14], desc[UR10] ;  /* 0x00000a200e0095b4 */ /* 0x0005e20008011000 */
[----:B------:R4:W-:Y:S01]  /*46d0*/  @!P4 SYNCS.ARRIVE.TRANS64.RED.A0TR RZ, [UR7+0x30], R0 ;  /* 0x00003000ffffc9a7 */ /* 0x0009e20008300407 */
[----:B------:R-:W-:Y:S01]  /*46e0*/  SYNCS.ARRIVE.TRANS64.RED.A1T0 RZ, [UR8], RZ ;  /* 0x000000ffffff79a7 */ /* 0x000fe20008100408 */
[----:B----4-:R-:W-:Y:S01]  /*46f0*/  @!P4 IMAD.X R0, RZ, RZ, R33, P0 ;  /* 0x000000ffff00c224 */ /* 0x010fe200000e0621 */
[----:B------:R-:W4:Y:S02]  /*4700*/  SYNCS.PHASECHK.TRANS64.TRYWAIT P2, [UR7+0x58], R12 ;  /* 0x0000580cff0075a7 */ /* 0x000f240008041107 */
[----:B--2-4-:R-:W-:Y:S05]  /*4710*/  @!P2 BRA `(.L_x_90) ;  /* 0x000000740070a947 */ /* 0x014fea0003800000 */
.L_x_172:
        /* <DEDUP_REMOVED lines=8> */
[----:B------:R-:W-:Y:S01]  /*47a0*/  @!UP1 UIADD3 UR24, UPT, UPT, UR7, 0x2200, URZ ;  /* 0x0000220007189890 */ /* 0x000fe2000fffe0ff */
[----:B------:R-:W-:Y:S01]  /*47b0*/  VOTEU.ALL UP1, P4 ;  /* 0x0000000000ff7886 */ /* 0x000fe20002020000 */
[----:B------:R-:W-:Y:S01]  /*47c0*/  UMOV UR27, UR35 ;  /* 0x00000023001b7c82 */ /* 0x000fe20008000000 */
[----:B------:R-:W-:Y:S02]  /*47d0*/  UMOV UR28, UR36 ;  /* 0x00000024001c7c82 */ /* 0x000fe40008000000 */
[----:B------:R-:W-:Y:S01]  /*47e0*/  IMAD.U32 R11, RZ, RZ, UR8 ;  /* 0x00000008ff0b7e24 */ /* 0x000fe2000f8e00ff */
[----:B------:R-:W-:Y:S01]  /*47f0*/  UPRMT UR8, UR37, 0x654, UR25 ;  /* 0x0000065425087896 */ /* 0x000fe20008000019 */
[----:B------:R-:W-:Y:S02]  /*4800*/  IMAD.U32 R10, RZ, RZ, UR9 ;  /* 0x00000009ff0a7e24 */ /* 0x000fe4000f8e00ff */
[----:B------:R-:W-:Y:S01]  /*4810*/  @!P4 IMAD.X R20, RZ, RZ, R33, P0 ;  /* 0x000000ffff14c224 */ /* 0x000fe200000e0621 */
[----:B------:R-:W-:Y:S02]  /*4820*/  @!P4 R2UR UR15, R11 ;  /* 0x000000000b0fc2ca */ /* 0x000fe400000e0000 */
[----:B------:R-:W-:Y:S11]  /*4830*/  @!P4 R2UR UR14, R10 ;  /* 0x000000000a0ec2ca */ /* 0x000ff600000e0000 */
[----:B------:R-:W-:Y:S02]  /*4840*/  @!UPT UIADD3 URZ, UPT, UPT, URZ, URZ, URZ ;  /* 0x000000fffffff290 */ /* 0x000fe4000fffe0ff */
[----:B------:R2:W-:Y:S01]  /*4850*/  @!UP1 UTMALDG.3D [UR24], [UR14], desc[UR10] ;  /* 0x00000a180e0095b4 */ /* 0x0005e20008011000 */
[----:B------:R2:W-:Y:S01]  /*4860*/  @!P4 SYNCS.ARRIVE.TRANS64.RED.A0TR RZ, [UR7+0x38], R0 ;  /* 0x00003800ffffc9a7 */ /* 0x0005e20008300407 */
[----:B------:R-:W-:Y:S01]  /*4870*/  SYNCS.ARRIVE.TRANS64.RED.A1T0 RZ, [UR8], RZ ;  /* 0x000000ffffff79a7 */ /* 0x000fe20008100408 */
[----:B------:R-:W4:Y:S02]  /*4880*/  SYNCS.PHASECHK.TRANS64.TRYWAIT P2, [UR7+0x60], R12 ;  /* 0x0000600cff0075a7 */ /* 0x000f240008041107 */
[----:B--2-4-:R-:W-:Y:S05]  /*4890*/  @!P2 BRA `(.L_x_91) ;  /* 0x000000740028a947 */ /* 0x014fea0003800000 */
.L_x_174:
[----:B------:R-:W2:Y:S01]  /*48a0*/  LDC.64 R14, c[0x0][0xb10] ;  /* 0x0002c400ff0e7b82 */ /* 0x000ea20000000a00 */
[----:B------:R-:W-:Y:S01]  /*48b0*/  @!P4 R2UR UR8, R20 ;  /* 0x000000001408c2ca */ /* 0x000fe200000e0000 */
[----:B------:R-:W-:Y:S01]  /*48c0*/  VOTEU.ALL UP1, P4 ;  /* 0x0000000000ff7886 */ /* 0x000fe20002020000 */
[----:B------:R-:W-:Y:S01]  /*48d0*/  @!P4 R2UR UR9, R21 ;  /* 0x000000001509c2ca */ /* 0x000fe200000e0000 */
[----:B------:R-:W-:Y:S01]  /*48e0*/  UMOV UR10, 0x0 ;  /* 0x00000000000a7882 */ /* 0x000fe20000000000 */
[----:B------:R-:W-:Y:S03]  /*48f0*/  UMOV UR11, 0x10000000 ;  /* 0x10000000000b7882 */ /* 0x000fe60000000000 */
[----:B------:R-:W4:Y:S01]  /*4900*/  LDC.64 R10, c[0x0][0xb18] ;  /* 0x0002c600ff0a7b82 */ /* 0x000f220000000a00 */
[----:B------:R-:W-:Y:S01]  /*4910*/  @!UP1 UIADD3 UR18, UPT, UPT, UR34, 0x80, URZ ;  /* 0x0000008022129890 */ /* 0x000fe2000fffe0ff */
[----:B------:R-:W-:Y:S01]  /*4920*/  @P3 SHF.R.U32.HI R28, RZ, 0x10, R25 ;  /* 0x00000010ff1c3819 */ /* 0x000fe20000011619 */
[----:B------:R-:W-:Y:S01]  /*4930*/  @!UP1 UIADD3 UR16, UPT, UPT, UR7, 0x4200, URZ ;  /* 0x0000420007109890 */ /* 0x000fe2000fffe0ff */
[----:B------:R-:W-:Y:S01]  /*4940*/  VIADD R30, R30, 0x1 ;  /* 0x000000011e1e7836 */ /* 0x000fe20000000000 */
[----:B------:R-:W-:Y:S03]  /*4950*/  VOTEU.ALL UP1, P4 ;  /* 0x0000000000ff7886 */ /* 0x000fe60002020000 */
[----:B------:R-:W5:Y:S01]  /*4960*/  @!P1 LDC R0, c[0x0][0xb20] ;  /* 0x0002c800ff009b82 */ /* 0x000f620000000800 */
[----:B------:R-:W-:Y:S01]  /*4970*/  UMOV UR19, UR35 ;  /* 0x0000002300137c82 */ /* 0x000fe20008000000 */
[----:B------:R-:W-:Y:S01]  /*4980*/  IMAD.U32 R21, RZ, RZ, UR8 ;  /* 0x00000008ff157e24 */ /* 0x000fe2000f8e00ff */
[----:B------:R-:W-:Y:S05]  /*4990*/  UMOV UR20, UR36 ;  /* 0x0000002400147c82 */ /* 0x000fea0008000000 */
[----:B-1----:R-:W1:Y:S01]  /*49a0*/  @!P1 LDC R3, c[0x0][0xb0c] ;  /* 0x0002c300ff039b82 */ /* 0x002e620000000800 */
[----:B------:R-:W-:Y:S01]  /*49b0*/  IMAD.U32 R20, RZ, RZ, UR9 ;  /* 0x00000009ff147e24 */ /* 0x000fe2000f8e00ff */
[----:B------:R-:W-:Y:S01]  /*49c0*/  UPRMT UR8, UR37, 0x654, UR17 ;  /* 0x0000065425087896 */ /* 0x000fe20008000011 */
[----:B------:R-:W-:Y:S03]  /*49d0*/  @!P4 R2UR UR15, R21 ;  /* 0x00000000150fc2ca */ /* 0x000fe600000e0000 */
[----:B------:R-:W-:Y:S01]  /*49e0*/  @!P4 R2UR UR14, R20 ;  /* 0x00000000140ec2ca */ /* 0x000fe200000e0000 */
[----:B------:R-:W-:Y:S11]  /*49f0*/  @!P4 IMAD.MOV.U32 R20, RZ, RZ, 0x2000 ;  /* 0x00002000ff14c424 */ /* 0x000ff600078e00ff */
[----:B------:R-:W-:Y:S01]  /*4a00*/  @!UPT UIADD3 URZ, UPT, UPT, URZ, URZ, URZ ;  /* 0x000000fffffff290 */ /* 0x000fe2000fffe0ff */
[----:B------:R1:W-:Y:S01]  /*4a10*/  @!UP1 UTMALDG.3D [UR16], [UR14], desc[UR10] ;  /* 0x00000a100e0095b4 */ /* 0x0003e20008011000 */
[----:B------:R1:W-:Y:S02]  /*4a20*/  @!P4 SYNCS.ARRIVE.TRANS64.RED.A0TR RZ, [UR7+0x40], R20 ;  /* 0x00004014ffffc9a7 */ /* 0x0003e40008300407 */
[----:B-1----:R-:W-:Y:S01]  /*4a30*/  @!P1 ISETP.NE.AND P2, PT, R3, 0x1, PT ;  /* 0x000000010300980c */ /* 0x002fe20003f45270 */
[C---:B--2---:R-:W-:Y:S01]  /*4a40*/  @!P1 IMAD.HI.U32 R14, R13.reuse, R14, RZ ;  /* 0x0000000e0d0e9227 */ /* 0x044fe200078e00ff */
[----:B----4-:R-:W-:Y:S03]  /*4a50*/  @!P1 ISETP.NE.AND P0, PT, R10, 0x1, PT ;  /* 0x000000010a00980c */ /* 0x010fe60003f05270 */
[C---:B------:R-:W-:Y:S01]  /*4a60*/  @!P1 IMAD.HI.U32 R11, R8.reuse, R11, RZ ;  /* 0x0000000b080b9227 */ /* 0x040fe200078e00ff */
[----:B------:R-:W-:Y:S04]  /*4a70*/  @!P1 SHF.R.U32.HI R14, RZ, R15, R14 ;  /* 0x0000000fff0e9219 */ /* 0x000fe8000001160e */
[----:B-----5:R-:W-:Y:S01]  /*4a80*/  @!P1 SHF.R.U32.HI R9, RZ, R0, R11 ;  /* 0x00000000ff099219 */ /* 0x020fe2000001160b */
[----:B------:R-:W-:Y:S01]  /*4a90*/  SYNCS.ARRIVE.TRANS64.RED.A1T0 RZ, [UR8], RZ ;  /* 0x000000ffffff79a7 */ /* 0x000fe20008100408 */
[----:B------:R-:W-:Y:S02]  /*4aa0*/  @!P1 SEL R14, R13, R14, !P2 ;  /* 0x0000000e0d0e9207 */ /* 0x000fe40005000000 */
[----:B------:R-:W-:Y:S01]  /*4ab0*/  @!P1 SEL R9, R8, R9, !P0 ;  /* 0x0000000908099207 */ /* 0x000fe20004000000 */
[----:B------:R-:W1:Y:S04]  /*4ac0*/  SYNCS.PHASECHK.TRANS64.TRYWAIT P5, [UR7+0x68], R12 ;  /* 0x0000680cff0075a7 */ /* 0x000e6800080a1107 */
[----:B------:R-:W-:Y:S02]  /*4ad0*/  @!P1 IMAD.IADD R0, R9, 0x1, -R14 ;  /* 0x0000000109009824 */ /* 0x000fe400078e0a0e */
[----:B------:R-:W-:Y:S02]  /*4ae0*/  @!P1 IMAD.IADD R9, R14, 0x1, -R9 ;  /* 0x000000010e099824 */ /* 0x000fe400078e0a09 */
[----:B------:R-:W-:Y:S02]  /*4af0*/  @!P1 IMAD R13, R0, R3, R13 ;  /* 0x00000003000d9224 */ /* 0x000fe400078e020d */
[----:B------:R-:W-:Y:S01]  /*4b00*/  @!P1 IMAD R8, R9, R10, R8 ;  /* 0x0000000a09089224 */ /* 0x000fe200078e0208 */
[----:B-1----:R-:W-:Y:S06]  /*4b10*/  @!P5 BRA `(.L_x_92) ;  /* 0x0000007000a0d947 */ /* 0x002fec0003800000 */
.L_x_176:
[----:B-1----:R-:W-:Y:S01]  /*4b20*/  @!P4 IADD3 R3, P0, PT, R32, 0x580, RZ ;  /* 0x000005802003c810 */ /* 0x002fe20007f1e0ff */
[----:B------:R-:W-:Y:S01]  /*4b30*/  VOTEU.ALL UP1, P4 ;  /* 0x0000000000ff7886 */ /* 0x000fe20002020000 */
[----:B------:R-:W-:Y:S01]  /*4b40*/  UMOV UR18, 0x0 ;  /* 0x0000000000127882 */ /* 0x000fe20000000000 */
[----:B------:R-:W-:Y:S01]  /*4b50*/  UMOV UR19, 0x10000000 ;  /* 0x1000000000137882 */ /* 0x000fe20000000000 */
[----:B------:R-:W-:Y:S01]  /*4b60*/  @!P4 R2UR UR9, R3 ;  /* 0x000000000309c2ca */ /* 0x000fe200000e0000 */
[----:B------:R-:W-:Y:S01]  /*4b70*/  @!P4 IMAD.X R0, RZ, RZ, R33, P0 ;  /* 0x000000ffff00c224 */ /* 0x000fe200000e0621 */
[----:B------:R-:W-:Y:S01]  /*4b80*/  @!UP1 UIADD3 UR10, UPT, UPT, UR34, 0xc0, URZ ;  /* 0x000000c0220a9890 */ /* 0x000fe2000fffe0ff */
[----:B------:R-:W-:Y:S01]  /*4b90*/  ISETP.NE.AND P0, PT, R30, 0x2, PT ;  /* 0x000000021e00780c */ /* 0x000fe20003f05270 */
[----:B------:R-:W-:Y:S01]  /*4ba0*/  UMOV UR11, UR35 ;  /* 0x00000023000b7c82 */ /* 0x000fe20008000000 */
[----:B------:R-:W-:Y:S01]  /*4bb0*/  UMOV UR12, UR36 ;  /* 0x00000024000c7c82 */ /* 0x000fe20008000000 */
[----:B------:R-:W-:Y:S01]  /*4bc0*/  @!P4 R2UR UR8, R0 ;  /* 0x000000000008c2ca */ /* 0x000fe200000e0000 */
[----:B------:R-:W-:Y:S01]  /*4bd0*/  IMAD.IADD R20, R8, 0x1, R147 ;  /* 0x0000000108147824 */ /* 0x000fe200078e0293 */
[----:B------:R-:W-:Y:S01]  /*4be0*/  @P3 R2UR UR36, R28 ;  /* 0x000000001c2432ca */ /* 0x000fe200000e0000 */
[----:B------:R-:W-:Y:S01]  /*4bf0*/  IMAD.IADD R21, R13, 0x1, R170 ;  /* 0x000000010d157824 */ /* 0x000fe200078e02aa */
[----:B------:R-:W-:Y:S02]  /*4c00*/  SEL R0, RZ, 0x1, P0 ;  /* 0x00000001ff007807 */ /* 0x000fe40000000000 */
[----:B------:R-:W-:Y:S01]  /*4c10*/  LOP3.LUT R31, R31, 0x1, RZ, 0x3c, !PT ;  /* 0x000000011f1f7812 */ /* 0x000fe200078e3cff */
[----:B------:R-:W-:Y:S01]  /*4c20*/  IMAD.U32 R10, RZ, RZ, UR9 ;  /* 0x00000009ff0a7e24 */ /* 0x000fe2000f8e00ff */
[----:B------:R-:W-:Y:S01]  /*4c30*/  @!UP1 UIADD3 UR9, UPT, UPT, UR7, 0x48, URZ ;  /* 0x0000004807099890 */ /* 0x000fe2000fffe0ff */
[----:B------:R-:W-:Y:S02]  /*4c40*/  LOP3.LUT R29, R29, R0, RZ, 0x3c, !PT ;  /* 0x000000001d1d7212 */ /* 0x000fe400078e3cff */
[----:B------:R-:W-:Y:S02]  /*4c50*/  SEL R30, R30, RZ, P0 ;  /* 0x000000ff1e1e7207 */ /* 0x000fe40000000000 */
[----:B------:R-:W-:Y:S01]  /*4c60*/  IMAD.U32 R11, RZ, RZ, UR8 ;  /* 0x00000008ff0b7e24 */ /* 0x000fe2000f8e00ff */
[----:B------:R-:W-:Y:S01]  /*4c70*/  @!P4 R2UR UR14, R10 ;  /* 0x000000000a0ec2ca */ /* 0x000fe200000e0000 */
[----:B------:R-:W-:Y:S01]  /*4c80*/  @!UP1 UIADD3 UR8, UPT, UPT, UR7, 0x6200, URZ ;  /* 0x0000620007089890 */ /* 0x000fe2000fffe0ff */
[----:B------:R-:W-:Y:S02]  /*4c90*/  VOTEU.ALL UP1, P4 ;  /* 0x0000000000ff7886 */ /* 0x000fe40002020000 */
[----:B------:R-:W-:Y:S11]  /*4ca0*/  @!P4 R2UR UR15, R11 ;  /* 0x000000000b0fc2ca */ /* 0x000ff600000e0000 */
[----:B------:R-:W-:Y:S02]  /*4cb0*/  @!UPT UIADD3 URZ, UPT, UPT, URZ, URZ, URZ ;  /* 0x000000fffffff290 */ /* 0x000fe4000fffe0ff */
[----:B------:R2:W-:Y:S01]  /*4cc0*/  @!UP1 UTMALDG.3D [UR8], [UR14], desc[UR18] ;  /* 0x000012080e0095b4 */ /* 0x0005e20008011000 */
[----:B------:R2:W-:Y:S01]  /*4cd0*/  @!P4 SYNCS.ARRIVE.TRANS64.RED.A0TR RZ, [UR7+0x48], R23 ;  /* 0x00004817ffffc9a7 */ /* 0x0005e20008300407 */
[----:B------:R-:W-:Y:S01]  /*4ce0*/  UPLOP3.LUT UP1, UPT, UPT, UPT, UPT, 0x80, 0x8 ;  /* 0x000000000008789c */ /* 0x000fe20003f2f070 */
[----:B------:R-:W-:Y:S01]  /*4cf0*/  SYNCS.ARRIVE.TRANS64.RED.A1T0 RZ, [UR13], RZ ;  /* 0x000000ffffff79a7 */ /* 0x000fe2000810040d */
[----:B------:R-:W-:Y:S09]  /*4d00*/  @P3 BRA `(.L_x_93) ;  /* 0xfffffff000943947 */ /* 0x000ff2000383ffff */
[----:B------:R-:W-:-:S04]  /*4d10*/  SHF.L.U32 R3, R31, 0x1f, RZ ;  /* 0x0000001f1f037819 */ /* 0x000fc800000006ff */
[----:B------:R-:W1:Y:S02]  /*4d20*/  SYNCS.PHASECHK.TRANS64.TRYWAIT P0, [UR7+0x50], R3 ;  /* 0x00005003ff0075a7 */ /* 0x000e640008001107 */
[----:B-1----:R-:W-:Y:S05]  /*4d30*/  @!P0 BRA `(.L_x_94) ;  /* 0x0000007000308947 */ /* 0x002fea0003800000 */
.L_x_178:
[----:B------:R-:W4:Y:S02]  /*4d40*/  SYNCS.PHASECHK.TRANS64.TRYWAIT P0, [UR7+0x58], R3 ;  /* 0x00005803ff0075a7 */ /* 0x000f240008001107 */
[----:B----4-:R-:W-:Y:S05]  /*4d50*/  @!P0 BRA `(.L_x_95) ;  /* 0x0000007000408947 */ /* 0x010fea0003800000 */
.L_x_180:
[----:B------:R-:W4:Y:S02]  /*4d60*/  SYNCS.PHASECHK.TRANS64.TRYWAIT P0, [UR7+0x60], R3 ;  /* 0x00006003ff0075a7 */ /* 0x000f240008001107 */
[----:B----4-:R-:W-:Y:S05]  /*4d70*/  @!P0 BRA `(.L_x_96) ;  /* 0x0000007000508947 */ /* 0x010fea0003800000 */
.L_x_182:
[----:B-1----:R-:W-:-:S07]  /*4d80*/  MOV R0, UR7 ;  /* 0x0000000700007c02 */ /* 0x002fce0008000f00 */
.L_x_97:
[----:B-1----:R-:W-:-:S04]  /*4d90*/  SHF.L.U32 R3, R31, 0x1f, RZ ;  /* 0x0000001f1f037819 */ /* 0x002fc800000006ff */
[----:B------:R1:W4:Y:S03]  /*4da0*/  SYNCS.PHASECHK.TRANS64.TRYWAIT P0, [R0+URZ+0x68], R3 ;  /* 0x00006803000075a7 */ /* 0x00032600080011ff */
[----:B----4-:R-:W-:Y:S05]  /*4db0*/  @!P0 NANOSLEEP.SYNCS 0x989680 ;  /* 0x009896800000895d */ /* 0x010fea0003900000 */
[----:B------:R-:W4:Y:S02]  /*4dc0*/  @!P0 SYNCS.PHASECHK.TRANS64 P0, [R0+URZ+0x68], R3 ;  /* 0x00006803000085a7 */ /* 0x000f2400080010ff */
[----:B--2-4-:R-:W-:Y:S05]  /*4dd0*/  @P0 EXIT ;  /* 0x000000000000094d */ /* 0x014fea0003800000 */
[----:B------:R-:W-:Y:S05]  /*4de0*/  BRA `(.L_x_97) ;  /* 0xfffffffc00e87947 */ /* 0x000fea000383ffff */
.L_x_82:
[----:B------:R-:W-:-:S06]  /*4df0*/  UISETP.GE.AND UP1, UPT, UR10, 0x4, UPT ;  /* 0x000000040a00788c */ /* 0x000fcc000bf26270 */
[----:B------:R-:W-:-:S13]  /*4e00*/  PLOP3.LUT P0, PT, PT, PT, UP1, 0x80, 0x8 ;  /* 0x000000000008781c */ /* 0x000fda0003f0f018 */
[----:B------:R-:W-:Y:S05]  /*4e10*/  @!P0 EXIT ;  /* 0x000000000000894d */ /* 0x000fea0003800000 */
[----:B------:R-:W-:Y:S01]  /*4e20*/  BAR.SYNC.DEFER_BLOCKING 0x6, 0xa0 ;  /* 0x0182800000007b1d */ /* 0x000fe20000010000 */
[C---:B------:R-:W-:Y:S01]  /*4e30*/  IMAD.SHL.U32 R3, R185.reuse, 0x40, RZ ;  /* 0x00000040b9037824 */ /* 0x040fe200078e00ff */
[C---:B------:R-:W-:Y:S01]  /*4e40*/  LOP3.LUT R189, R185.reuse, 0x60, RZ, 0xc0, !PT ;  /* 0x00000060b9bd7812 */ /* 0x040fe200078ec0ff */
[C---:B------:R-:W-:Y:S01]  /*4e50*/  IMAD.SHL.U32 R172, R185.reuse, 0x8, RZ ;  /* 0x00000008b9ac7824 */ /* 0x040fe200078e00ff */
[C---:B------:R-:W-:Y:S01]  /*4e60*/  LOP3.LUT R187, R185.reuse, 0x2, RZ, 0xc0, !PT ;  /* 0x00000002b9bb7812 */ /* 0x040fe200078ec0ff */
[----:B------:R-:W-:Y:S01]  /*4e70*/  IMAD.U32 R79, R185, 0x10000, RZ ;  /* 0x00010000b94f7824 */ /* 0x000fe200078e00ff */
[----:B------:R-:W-:Y:S02]  /*4e80*/  UMOV UR49, 0x400 ;  /* 0x0000040000317882 */ /* 0x000fe40000000000 */
[----:B------:R-:W1:Y:S01]  /*4e90*/  LDC R177, c[0x0][0x370] ;  /* 0x0000dc00ffb17b82 */ /* 0x000e620000000800 */
[----:B------:R-:W-:Y:S01]  /*4ea0*/  ULEA UR49, UR37, UR49, 0x18 ;  /* 0x0000003125317291 */ /* 0x000fe2000f8ec0ff */
[----:B------:R-:W-:Y:S01]  /*4eb0*/  LOP3.LUT R5, R3, 0x180, RZ, 0xc0, !PT ;  /* 0x0000018003057812 */ /* 0x000fe200078ec0ff */
[----:B------:R-:W-:Y:S01]  /*4ec0*/  HFMA2 R192, -RZ, RZ, 0, 0 ;  /* 0x00000000ffc07431 */ /* 0x000fe200000001ff */
[----:B------:R-:W-:Y:S01]  /*4ed0*/  LOP3.LUT R79, R79, 0x600000, RZ, 0xc0, !PT ;  /* 0x006000004f4f7812 */ /* 0x000fe200078ec0ff */
[----:B------:R-:W-:Y:S01]  /*4ee0*/  UIADD3 UR4, UPT, UPT, UR49, 0x8200, URZ ;  /* 0x0000820031047890 */ /* 0x000fe2000fffe0ff */
[----:B------:R-:W-:Y:S01]  /*4ef0*/  LOP3.LUT R172, R5, 0x30, R172, 0xf8, !PT ;  /* 0x0000003005ac7812 */ /* 0x000fe200078ef8ac */
[----:B------:R-:W-:Y:S01]  /*4f00*/  IMAD.MOV.U32 R76, RZ, RZ, RZ ;  /* 0x000000ffff4c7224 */ /* 0x000fe200078e00ff */
[----:B------:R-:W2:Y:S01]  /*4f10*/  LDC R74, c[0x0][0xb0c] ;  /* 0x0002c300ff4a7b82 */ /* 0x000ea20000000800 */
[----:B------:R-:W-:-:S02]  /*4f20*/  LOP3.LUT R185, R185, 0x4, RZ, 0xc0, !PT ;  /* 0x00000004b9b97812 */ /* 0x000fc400078ec0ff */
[----:B------:R-:W-:Y:S02]  /*4f30*/  CS2R R182, SRZ ;  /* 0x0000000000b67805 */ /* 0x000fe4000001ff00 */
[----:B------:R-:W-:Y:S02]  /*4f40*/  LOP3.LUT R172, R172, 0x1e40, R3, 0xf8, !PT ;  /* 0x00001e40acac7812 */ /* 0x000fe400078ef803 */
[----:B------:R-:W-:Y:S02]  /*4f50*/  CS2R R180, SRZ ;  /* 0x0000000000b47805 */ /* 0x000fe4000001ff00 */
[----:B------:R-:W-:Y:S01]  /*4f60*/  IADD3 R184, PT, PT, -R185, 0x2, RZ ;  /* 0x00000002b9b87810 */ /* 0x000fe20007ffe1ff */
[----:B------:R-:W-:Y:S01]  /*4f70*/  IMAD.MOV R176, RZ, RZ, -R187 ;  /* 0x000000ffffb07224 */ /* 0x000fe200078e0abb */
[----:B------:R-:W-:Y:S01]  /*4f80*/  MOV R188, UR4 ;  /* 0x0000000400bc7c02 */ /* 0x000fe20008000f00 */
[----:B------:R-:W3:Y:S01]  /*4f90*/  LDC R174, c[0x0][0xb20] ;  /* 0x0002c800ffae7b82 */ /* 0x000ee20000000800 */
[----:B------:R-:W4:Y:S01]  /*4fa0*/  LDS R0, [UR49+0x110] ;  /* 0x00011031ff007984 */ /* 0x000f220008000800 */
[----:B------:R-:W-:Y:S01]  /*4fb0*/  VIADD R186, R172, UR49 ;  /* 0x00000031acba7c36 */ /* 0x000fe20008000000 */
[----:B------:R-:W1:Y:S01]  /*4fc0*/  LDCU.64 UR52, c[0x0][0x348] ;  /* 0x00006900ff3477ac */ /* 0x000e620008000a00 */
[----:B------:R-:W-:-:S02]  /*4fd0*/  IMAD.MOV R175, RZ, RZ, -R185 ;  /* 0x000000ffffaf7224 */ /* 0x000fc400078e0ab9 */
[----:B------:R-:W-:Y:S01]  /*4fe0*/  VIADD R186, R186, 0x200 ;  /* 0x00000200baba7836 */ /* 0x000fe20000000000 */
[----:B------:R-:W1:Y:S01]  /*4ff0*/  LDCU.64 UR38, c[0x0][0x888] ;  /* 0x00011100ff2677ac */ /* 0x000e620008000a00 */
[----:B------:R-:W1:Y:S01]  /*5000*/  LDC R73, c[0x0][0xb30] ;  /* 0x0002cc00ff497b82 */ /* 0x000e620000000800 */
[----:B------:R-:W1:Y:S01]  /*5010*/  LDCU.64 UR44, c[0x0][0x890] ;  /* 0x00011200ff2c77ac */ /* 0x000e620008000a00 */
[----:B------:R-:W-:-:S06]  /*5020*/  UIADD3 UR48, UPT, UPT, UR49, 0x200, URZ ;  /* 0x0000020031307890 */ /* 0x000fcc000fffe0ff */
[----:B------:R-:W1:Y:S08]  /*5030*/  LDC.64 R168, c[0x0][0xb10] ;  /* 0x0002c400ffa87b82 */ /* 0x000e700000000a00 */
[----:B------:R-:W1:Y:S08]  /*5040*/  LDC.64 R70, c[0x0][0xb18] ;  /* 0x0002c600ff467b82 */ /* 0x000e700000000a00 */
[----:B------:R-:W1:Y:S08]  /*5050*/  LDC.64 R68, c[0x0][0xb28] ;  /* 0x0002ca00ff447b82 */ /* 0x000e700000000a00 */
[----:B------:R-:W1:Y:S01]  /*5060*/  LDC.64 R166, c[0x0][0x8b0] ;  /* 0x00022c00ffa67b82 */ /* 0x000e620000000a00 */
[----:B----4-:R-:W-:-:S07]  /*5070*/  IMAD.IADD R79, R0, 0x1, R79 ;  /* 0x00000001004f7824 */ /* 0x010fce00078e024f */
[----:B------:R-:W4:Y:S08]  /*5080*/  LDC.64 R164, c[0x0][0x8a8] ;  /* 0x00022a00ffa47b82 */ /* 0x000f300000000a00 */
[----:B--23--:R-:W1:Y:S02]  /*5090*/  LDC R178, c[0x0][0x374] ;  /* 0x0000dd00ffb27b82 */ /* 0x00ce640000000800 */
.L_x_142:
[----:B------:R-:W-:Y:S02]  /*50a0*/  LEA R0, R192, UR49, 0x3 ;  /* 0x00000031c0007c11 */ /* 0x000fe4000f8e18ff */
[----:B------:R-:W-:Y:S02]  /*50b0*/  SHF.L.U32 R3, R182, 0x1f, RZ ;  /* 0x0000001fb6037819 */ /* 0x000fe400000006ff */
[----:B-1----:R-:W-:Y:S02]  /*50c0*/  LEA R16, R192, UR49, 0x4 ;  /* 0x00000031c0107c11 */ /* 0x002fe4000f8e20ff */
[----:B------:R-:W2:Y:S02]  /*50d0*/  SYNCS.PHASECHK.TRANS64.TRYWAIT P0, [R0+URZ+0x80], R3 ;  /* 0x00008003000075a7 */ /* 0x000ea400080011ff */
[----:B--2---:R-:W-:Y:S05]  /*50e0*/  @!P0 BRA `(.L_x_98) ;  /* 0x0000006c008c8947 */ /* 0x004fea0003800000 */
.L_x_183:
[----:B------:R-:W3:Y:S01]  /*50f0*/  LDC.64 R12, c[0x0][0xb10] ;  /* 0x0002c400ff0c7b82 */ /* 0x000ee20000000a00 */
[----:B------:R-:W4:Y:S01]  /*5100*/  LDS.128 R16, [R16+0xf0] ;  /* 0x0000f00010107984 */ /* 0x000f220000000c00 */
[----:B-1----:R-:W-:Y:S01]  /*5110*/  ISETP.NE.AND P1, PT, R73, 0x1, PT ;  /* 0x000000014900780c */ /* 0x002fe20003f25270 */
[----:B--2---:R-:W-:Y:S01]  /*5120*/  VIADD R0, R0, 0x90 ;  /* 0x0000009000007836 */ /* 0x004fe20000000000 */
[----:B------:R-:W-:Y:S04]  /*5130*/  ISETP.GE.AND P0, PT, R72, 0x1, PT ;  /* 0x000000014800780c */ /* 0x000fe80003f06270 */
[----:B------:R-:W1:Y:S01]  /*5140*/  LDC.64 R10, c[0x0][0xb18] ;  /* 0x0002c600ff0a7b82 */ /* 0x000e620000000a00 */
[----:B------:R-:W-:Y:S01]  /*5150*/  PRMT R0, RZ, 0x654, R0 ;  /* 0x00000654ff007816 */ /* 0x000fe20000000000 */
[----:B------:R-:W-:Y:S01]  /*5160*/  @!PT LDS RZ, [RZ] ;  /* 0x00000000fffff984 */ /* 0x000fe20000000800 */
[----:B------:R-:W-:Y:S01]  /*5170*/  @!PT LDS RZ, [RZ] ;  /* 0x00000000fffff984 */ /* 0x000fe20000000800 */
[----:B------:R-:W-:Y:S01]  /*5180*/  @!PT LDS RZ, [RZ] ;  /* 0x00000000fffff984 */ /* 0x000fe20000000800 */
[----:B------:R-:W-:Y:S01]  /*5190*/  @!PT LDS RZ, [RZ] ;  /* 0x00000000fffff984 */ /* 0x000fe20000000800 */
[----:B------:R2:W-:Y:S06]  /*51a0*/  MEMBAR.ALL.CTA ;  /* 0x0000000000007992 */ /* 0x0005ec0000008000 */
[----:B--2---:R-:W2:Y:S01]  /*51b0*/  FENCE.VIEW.ASYNC.S ;  /* 0x00000000000073c6 */ /* 0x004ea20000000000 */
[----:B------:R-:W1:Y:S08]  /*51c0*/  @!P1 LDC R14, c[0x0][0xb20] ;  /* 0x0002c800ff0e9b82 */ /* 0x000e700000000800 */
[----:B------:R-:W1:Y:S01]  /*51d0*/  @!P1 LDC R9, c[0x0][0xb0c] ;  /* 0x0002c300ff099b82 */ /* 0x000e620000000800 */
[----:B--2---:R2:W-:Y:S01]  /*51e0*/  SYNCS.ARRIVE.TRANS64.RED.A1T0 RZ, [R0+URZ], RZ ;  /* 0x000000ff00ff79a7 */ /* 0x0045e200081004ff */
[----:B----4-:R-:W-:Y:S04]  /*51f0*/  LOP3.LUT P4, RZ, R18, 0x1, RZ, 0xc0, !PT ;  /* 0x0000000112ff7812 */ /* 0x010fe8000788c0ff */
[----:B------:R-:W-:Y:S09]  /*5200*/  P2R R190, PR, RZ, 0x10 ;  /* 0x00000010ffbe7803 */ /* 0x000ff20000000000 */
[----:B------:R-:W-:Y:S02]  /*5210*/  @P4 MOV R77, R16 ;  /* 0x00000010004d4202 */ /* 0x000fe40000000f00 */
[----:B------:R-:W-:Y:S01]  /*5220*/  @P4 LOP3.LUT R75, R17, 0xffff, RZ, 0xc0, !PT ;  /* 0x0000ffff114b4812 */ /* 0x000fe200078ec0ff */
[----:B--23--:R-:W-:Y:S06]  /*5230*/  @!P0 BRA `(.L_x_99) ;  /* 0x0000000000a48947 */ /* 0x00cfec0003800000 */
[----:B------:R-:W-:Y:S01]  /*5240*/  IMAD.HI.U32 R23, R178, R71, RZ ;  /* 0x00000047b2177227 */ /* 0x000fe200078e00ff */
[----:B------:R-:W-:Y:S02]  /*5250*/  ISETP.NE.AND P0, PT, R70, 0x1, PT ;  /* 0x000000014600780c */ /* 0x000fe40003f05270 */
[----:B------:R-:W-:Y:S01]  /*5260*/  ISETP.NE.AND P2, PT, R72, 0x1, PT ;  /* 0x000000014800780c */ /* 0x000fe20003f45270 */
[----:B------:R-:W-:Y:S01]  /*5270*/  IMAD.HI.U32 R22, R177, R168, RZ ;  /* 0x000000a8b1167227 */ /* 0x000fe200078e00ff */
[----:B------:R-:W-:Y:S02]  /*5280*/  SHF.R.U32.HI R23, RZ, R174, R23 ;  /* 0x000000aeff177219 */ /* 0x000fe40000011617 */
[----:B------:R-:W-:Y:S01]  /*5290*/  ISETP.NE.AND P3, PT, R74, 0x1, PT ;  /* 0x000000014a00780c */ /* 0x000fe20003f65270 */
[----:B------:R-:W-:Y:S01]  /*52a0*/  IMAD.HI.U32 R26, R77, R168, RZ ;  /* 0x000000a84d1a7227 */ /* 0x000fe200078e00ff */
[----:B------:R-:W-:Y:S02]  /*52b0*/  SHF.R.U32.HI R22, RZ, R169, R22 ;  /* 0x000000a9ff167219 */ /* 0x000fe40000011616 */
[----:B------:R-:W-:Y:S01]  /*52c0*/  SEL R3, R178, R23, !P0 ;  /* 0x00000017b2037207 */ /* 0x000fe20004000000 */
[----:B------:R-:W-:Y:S01]  /*52d0*/  IMAD.HI.U32 R23, R75, R71, RZ ;  /* 0x000000474b177227 */ /* 0x000fe200078e00ff */
[----:B------:R-:W-:Y:S02]  /*52e0*/  SEL R7, R177, R22, !P3 ;  /* 0x00000016b1077207 */ /* 0x000fe40005800000 */
[----:B------:R-:W-:Y:S01]  /*52f0*/  SHF.R.U32.HI R26, RZ, R169, R26 ;  /* 0x000000a9ff1a7219 */ /* 0x000fe2000001161a */
[-C--:B------:R-:W-:Y:S04]  /*5300*/  IMAD.HI.U32 R22, R3, R68.reuse, RZ ;  /* 0x0000004403167227 */ /* 0x080fe800078e00ff */
[----:B------:R-:W-:Y:S01]  /*5310*/  IMAD.HI.U32 R24, R7, R68, RZ ;  /* 0x0000004407187227 */ /* 0x000fe200078e00ff */
[-C--:B------:R-:W-:Y:S02]  /*5320*/  @P2 SHF.R.U32.HI R3, RZ, R69.reuse, R22 ;  /* 0x00000045ff032219 */ /* 0x080fe40000011616 */
[----:B------:R-:W-:Y:S02]  /*5330*/  SHF.R.U32.HI R22, RZ, R174, R23 ;  /* 0x000000aeff167219 */ /* 0x000fe40000011617 */
[----:B------:R-:W-:Y:S01]  /*5340*/  @P2 SHF.R.U32.HI R7, RZ, R69, R24 ;  /* 0x00000045ff072219 */ /* 0x000fe20000011618 */
[C---:B------:R-:W-:Y:S01]  /*5350*/  IMAD R2, R72.reuse, R3, RZ ;  /* 0x0000000348027224 */ /* 0x040fe200078e02ff */
[----:B------:R-:W-:Y:S02]  /*5360*/  SEL R5, R75, R22, !P0 ;  /* 0x000000164b057207 */ /* 0x000fe40004000000 */
[----:B------:R-:W-:Y:S01]  /*5370*/  SEL R3, R77, R26, !P3 ;  /* 0x0000001a4d037207 */ /* 0x000fe20005800000 */
[----:B------:R-:W-:Y:S01]  /*5380*/  IMAD R4, R72, R7, RZ ;  /* 0x0000000748047224 */ /* 0x000fe200078e02ff */
[C---:B------:R-:W-:Y:S01]  /*5390*/  ISETP.GE.AND P0, PT, R5.reuse, R2, PT ;  /* 0x000000020500720c */ /* 0x040fe20003f06270 */
[----:B------:R-:W-:Y:S03]  /*53a0*/  IMAD.HI.U32 R6, R5, R68, RZ ;  /* 0x0000004405067227 */ /* 0x000fe600078e00ff */
[----:B------:R-:W-:Y:S01]  /*53b0*/  ISETP.GE.OR P0, PT, R3, R4, P0 ;  /* 0x000000040300720c */ /* 0x000fe20000706670 */
[----:B------:R-:W-:Y:S01]  /*53c0*/  IMAD.MOV R4, RZ, RZ, -R3 ;  /* 0x000000ffff047224 */ /* 0x000fe200078e0a03 */
[-C--:B------:R-:W-:Y:S03]  /*53d0*/  SHF.R.U32.HI R6, RZ, R69.reuse, R6 ;  /* 0x00000045ff067219 */ /* 0x080fe60000011606 */
[----:B------:R-:W-:Y:S01]  /*53e0*/  IMAD R77, R74, R4, R77 ;  /* 0x000000044a4d7224 */ /* 0x000fe200078e024d */
[----:B------:R-:W-:Y:S05]  /*53f0*/  SEL R15, R5, R6, !P2 ;  /* 0x00000006050f7207 */ /* 0x000fea0005000000 */
[----:B------:R-:W-:Y:S02]  /*5400*/  IMAD.MOV R6, RZ, RZ, -R15 ;  /* 0x000000ffff067224 */ /* 0x000fe400078e0a0f */
[C---:B------:R-:W-:Y:S04]  /*5410*/  @!P0 IMAD.HI.U32 R2, R3.reuse, R68, RZ ;  /* 0x0000004403028227 */ /* 0x040fe800078e00ff */
[----:B------:R-:W-:Y:S01]  /*5420*/  IMAD R6, R72, R6, R5 ;  /* 0x0000000648067224 */ /* 0x000fe200078e0205 */
[----:B------:R-:W-:Y:S04]  /*5430*/  @!P0 SHF.R.U32.HI R2, RZ, R69, R2 ;  /* 0x00000045ff028219 */ /* 0x000fe80000011602 */
[----:B------:R-:W-:Y:S02]  /*5440*/  @!P0 SEL R0, R3, R2, !P2 ;  /* 0x0000000203008207 */ /* 0x000fe40005000000 */
[----:B------:R-:W-:Y:S02]  /*5450*/  IADD3 R2, PT, PT, -R5, RZ, RZ ;  /* 0x000000ff05027210 */ /* 0x000fe40007ffe1ff */
[----:B------:R-:W-:Y:S01]  /*5460*/  @!P0 IADD3 R8, PT, PT, R15, -R0, RZ ;  /* 0x800000000f088210 */ /* 0x000fe20007ffe0ff */
[----:B------:R-:W-:Y:S02]  /*5470*/  @!P0 IMAD R0, R7, R6, R0 ;  /* 0x0000000607008224 */ /* 0x000fe400078e0200 */
[----:B------:R-:W-:Y:S02]  /*5480*/  IMAD R75, R70, R2, R75 ;  /* 0x00000002464b7224 */ /* 0x000fe400078e024b */
[----:B------:R-:W-:Y:S02]  /*5490*/  @!P0 IMAD R5, R8, R72, R3 ;  /* 0x0000004808058224 */ /* 0x000fe400078e0203 */
[----:B------:R-:W-:Y:S04]  /*54a0*/  @!P0 IMAD.MOV.U32 R3, RZ, RZ, R0 ;  /* 0x000000ffff038224 */ /* 0x000fe800078e0000 */
[----:B------:R-:W-:Y:S02]  /*54b0*/  IMAD R77, R3, R74, R77 ;  /* 0x0000004a034d7224 */ /* 0x000fe400078e024d */
[----:B------:R-:W-:Y:S07]  /*54c0*/  IMAD R75, R5, R70, R75 ;  /* 0x00000046054b7224 */ /* 0x000fee00078e024b */
.L_x_99:
[----:B-1----:R-:W-:Y:S01]  /*54d0*/  @!P1 ISETP.NE.AND P0, PT, R10, 0x1, PT ;  /* 0x000000010a00980c */ /* 0x002fe20003f05270 */
[----:B------:R-:W-:Y:S01]  /*54e0*/  @!P1 IMAD.HI.U32 R0, R77, R12, RZ ;  /* 0x0000000c4d009227 */ /* 0x000fe200078e00ff */
[----:B------:R-:W-:Y:S01]  /*54f0*/  @!P1 ISETP.NE.AND P2, PT, R9, 0x1, PT ;  /* 0x000000010900980c */ /* 0x000fe20003f45270 */
[----:B------:R-:W-:Y:S01]  /*5500*/  ULOP3.LUT UP0, URZ, UR48, 0x1b0, URZ, 0xc0, !UPT ;  /* 0x000001b030ff7892 */ /* 0x000fe2000f80c0ff */
[----:B------:R-:W-:Y:S01]  /*5510*/  R2UR UR42, R21 ;  /* 0x00000000152a72ca */ /* 0x000fe200000e0000 */
[----:B------:R-:W-:Y:S01]  /*5520*/  @!P1 IMAD.HI.U32 R3, R75, R11, RZ ;  /* 0x0000000b4b039227 */ /* 0x000fe200078e00ff */
[----:B------:R-:W-:Y:S02]  /*5530*/  @!P1 SHF.R.U32.HI R0, RZ, R13, R0 ;  /* 0x0000000dff009219 */ /* 0x000fe40000011600 */
[----:B------:R-:W-:Y:S01]  /*5540*/  R2UR UR41, R20 ;  /* 0x00000000142972ca */ /* 0x000fe200000e0000 */
[----:B------:R-:W-:Y:S01]  /*5550*/  VIADD R192, R192, 0x1 ;  /* 0x00000001c0c07836 */ /* 0x000fe20000000000 */
[----:B------:R-:W-:Y:S02]  /*5560*/  @!P1 SHF.R.U32.HI R2, RZ, R14, R3 ;  /* 0x0000000eff029219 */ /* 0x000fe40000011603 */
[----:B------:R-:W-:Y:S02]  /*5570*/  @!P1 SEL R3, R77, R0, !P2 ;  /* 0x000000004d039207 */ /* 0x000fe40005000000 */
[----:B------:R-:W-:Y:S02]  /*5580*/  @!P1 SEL R2, R75, R2, !P0 ;  /* 0x000000024b029207 */ /* 0x000fe40004000000 */
[----:B------:R-:W-:Y:S01]  /*5590*/  @P4 SHF.R.U32.HI R179, RZ, 0x10, R17 ;  /* 0x00000010ffb34819 */ /* 0x000fe20000011611 */
[----:B------:R-:W-:Y:S02]  /*55a0*/  USHF.L.U32 UR42, UR42, 0x7, URZ ;  /* 0x000000072a2a7899 */ /* 0x000fe400080006ff */
[----:B------:R-:W-:Y:S02]  /*55b0*/  @!P1 IMAD.IADD R0, R2, 0x1, -R3 ;  /* 0x0000000102009824 */ /* 0x000fe400078e0a03 */
[----:B------:R-:W-:Y:S01]  /*55c0*/  @!P1 IMAD.IADD R2, R3, 0x1, -R2 ;  /* 0x0000000103029824 */ /* 0x000fe200078e0a02 */
[----:B------:R-:W-:Y:S01]  /*55d0*/  USHF.L.U32 UR41, UR41, 0x8, URZ ;  /* 0x0000000829297899 */ /* 0x000fe200080006ff */
[----:B------:R-:W-:Y:S02]  /*55e0*/  @!P1 IMAD R77, R0, R9, R77 ;  /* 0x00000009004d9224 */ /* 0x000fe400078e024d */
[----:B------:R-:W-:Y:S01]  /*55f0*/  @!P1 IMAD R75, R2, R10, R75 ;  /* 0x0000000a024b9224 */ /* 0x000fe200078e024b */
[----:B------:R-:W-:Y:S08]  /*5600*/  BRA.U !UP0, `(.L_x_100) ;  /* 0x0000000108407547 */ /* 0x000ff0000b800000 */
[----:B------:R-:W1:Y:S01]  /*5610*/  LDCU.64 UR8, c[0x4][0x88] ;  /* 0x01001100ff0877ac */ /* 0x000e620008000a00 */
[----:B------:R-:W-:Y:S01]  /*5620*/  MOV R3, 0x0 ;  /* 0x0000000000037802 */ /* 0x000fe20000000f00 */
[----:B------:R-:W-:Y:S02]  /*5630*/  HFMA2 R12, -RZ, RZ, 0, 5.9604644775390625e-08 ;  /* 0x00000001ff0c7431 */ /* 0x000fe400000001ff */
[----:B------:R-:W-:Y:S02]  /*5640*/  IMAD.MOV.U32 R8, RZ, RZ, 0x70 ;  /* 0x00000070ff087424 */ /* 0x000fe400078e00ff */
[----:B------:R-:W-:Y:S01]  /*5650*/  IMAD.MOV.U32 R13, RZ, RZ, RZ ;  /* 0x000000ffff0d7224 */ /* 0x000fe200078e00ff */
[----:B------:R-:W2:Y:S01]  /*5660*/  LDCU.64 UR6, c[0x4][0x90] ;  /* 0x01001200ff0677ac */ /* 0x000ea20008000a00 */
[----:B------:R-:W3:Y:S01]  /*5670*/  LDC.64 R2, c[0x4][R3] ;  /* 0x0100000003027b82 */ /* 0x000ee20000000a00 */
[----:B------:R-:W4:Y:S01]  /*5680*/  LDCU.64 UR4, c[0x4][0x8] ;  /* 0x01000100ff0477ac */ /* 0x000f220008000a00 */
[----:B-1----:R-:W-:Y:S01]  /*5690*/  MOV R5, UR9 ;  /* 0x0000000900057c02 */ /* 0x002fe20008000f00 */
[----:B------:R-:W-:Y:S01]  /*56a0*/  IMAD.U32 R4, RZ, RZ, UR8 ;  /* 0x00000008ff047e24 */ /* 0x000fe2000f8e00ff */
[----:B--2---:R-:W-:Y:S01]  /*56b0*/  MOV R7, UR7 ;  /* 0x0000000700077c02 */ /* 0x004fe20008000f00 */
[----:B------:R-:W-:Y:S01]  /*56c0*/  IMAD.U32 R6, RZ, RZ, UR6 ;  /* 0x00000006ff067e24 */ /* 0x000fe2000f8e00ff */
[----:B----4-:R-:W-:Y:S01]  /*56d0*/  MOV R11, UR5 ;  /* 0x00000005000b7c02 */ /* 0x010fe20008000f00 */
[----:B------:R-:W-:Y:S02]  /*56e0*/  IMAD.U32 R10, RZ, RZ, UR4 ;  /* 0x00000004ff0a7e24 */ /* 0x000fe4000f8e00ff */
[----:B------:R-:W-:Y:S07]  /*56f0*/  LEPC R20, `(.L_x_100) ;  /* 0x000000001014794e */ /* 0x000fee0000000000 */
[----:B---3-5:R-:W-:Y:S05]  /*5700*/  CALL.ABS.NOINC R2 ;  /* 0x0000000002007343 */ /* 0x028fea0003c00000 */
.L_x_100:
[----:B------:R-:W-:Y:S01]  /*5710*/  LOP3.LUT P0, RZ, R188, 0x1b0, RZ, 0xc0, !PT ;  /* 0x000001b0bcff7812 */ /* 0x000fe2000780c0ff */
[----:B------:R-:W-:Y:S11]  /*5720*/  BSSY.RECONVERGENT B6, `(.L_x_101) ;  /* 0x0000013000067945 */ /* 0x000ff60003800200 */
[----:B------:R-:W-:Y:S01]  /*5730*/  @!UPT UIADD3 URZ, UPT, UPT, URZ, URZ, URZ ;  /* 0x000000fffffff290 */ /* 0x000fe2000fffe0ff */
[----:B------:R-:W-:Y:S05]  /*5740*/  @!P0 BRA `(.L_x_102) ;  /* 0x0000000000408947 */ /* 0x000fea0003800000 */
        /* <DEDUP_REMOVED lines=16> */
.L_x_102:
[----:B------:R-:W-:Y:S05]  /*5850*/  BSYNC.RECONVERGENT B6 ;  /* 0x0000000000067941 */ /* 0x000fea0003800200 */
.L_x_101:
[----:B------:R-:W-:Y:S01]  /*5860*/  ISETP.NE.U32.AND P4, PT, R166, RZ, PT ;  /* 0x000000ffa600720c */ /* 0x000fe20003f85070 */
[----:B------:R-:W-:Y:S01]  /*5870*/  UISETP.NE.AND UP2, UPT, UR50, URZ, UPT ;  /* 0x000000ff3200728c */ /* 0x000fe2000bf45270 */
[----:B------:R-:W-:Y:S01]  /*5880*/  ISETP.NE.U32.AND P2, PT, RZ, UR38, PT ;  /* 0x00000026ff007c0c */ /* 0x000fe2000bf45070 */
[----:B------:R-:W-:Y:S01]  /*5890*/  UISETP.NE.U32.AND UP1, UPT, UR44, URZ, UPT ;  /* 0x000000ff2c00728c */ /* 0x000fe2000bf25070 */
[----:B------:R-:W-:Y:S01]  /*58a0*/  ISETP.NE.AND.EX P4, PT, R167, RZ, PT, P4 ;  /* 0x000000ffa700720c */ /* 0x000fe20003f85340 */
[----:B------:R-:W-:Y:S01]  /*58b0*/  UPLOP3.LUT UP0, UPT, UPT, UPT, UPT, 0x40, 0x4 ;  /* 0x000000000004789c */ /* 0x000fe20003f0e870 */
[----:B------:R-:W-:Y:S01]  /*58c0*/  ISETP.NE.AND.EX P2, PT, RZ, UR39, PT, P2 ;  /* 0x00000027ff007c0c */ /* 0x000fe2000bf45320 */
[----:B------:R-:W-:Y:S01]  /*58d0*/  UISETP.NE.AND.EX UP1, UPT, UR45, URZ, UPT, UP1 ;  /* 0x000000ff2d00728c */ /* 0x000fe2000bf25310 */
[----:B------:R-:W-:Y:S04]  /*58e0*/  PLOP3.LUT P1, PT, PT, PT, UP2, 0x80, 0x8 ;  /* 0x000000000008781c */ /* 0x000fe80003f2f028 */
[----:B------:R-:W-:Y:S06]  /*58f0*/  @UP2 UPLOP3.LUT UP0, UPT, UPT, UPT, UP1, 0x80, 0x8 ;  /* 0x000000000008289c */ /* 0x000fec0003f0f010 */
[----:B------:R-:W-:Y:S01]  /*5900*/  PLOP3.LUT P0, PT, PT, PT, UP0, 0x80, 0x8 ;  /* 0x000000000008781c */ /* 0x000fe20003f0f008 */
[----:B------:R-:W-:Y:S01]  /*5910*/  @!UPT UIADD3 URZ, UPT, UPT, URZ, URZ, URZ ;  /* 0x000000fffffff290 */ /* 0x000fe2000fffe0ff */
[----:B------:R-:W-:Y:S11]  /*5920*/  BRA.U !UP1, `(.L_x_103) ;  /* 0x0000000109387547 */ /* 0x000ff6000b800000 */
[----:B------:R-:W-:Y:S01]  /*5930*/  UISETP.NE.U32.AND UP0, UPT, UR38, URZ, UPT ;  /* 0x000000ff2600728c */ /* 0x000fe2000bf05070 */
[----:B------:R-:W-:Y:S02]  /*5940*/  HFMA2 R0, -RZ, RZ, 0, 5.9604644775390625e-08 ;  /* 0x00000001ff007431 */ /* 0x000fe400000001ff */
[----:B------:R-:W-:Y:S01]  /*5950*/  IMAD.MOV.U32 R171, RZ, RZ, 0x1 ;  /* 0x00000001ffab7424 */ /* 0x000fe200078e00ff */
[----:B------:R-:W-:Y:S06]  /*5960*/  UISETP.NE.AND.EX UP0, UPT, UR39, URZ, UPT, UP0 ;  /* 0x000000ff2700728c */ /* 0x000fec000bf05300 */
[----:B------:R-:W-:Y:S05]  /*5970*/  PLOP3.LUT P3, PT, PT, PT, UP0, 0x80, 0x8 ;  /* 0x000000000008781c */ /* 0x000fea0003f6f008 */
[----:B------:R-:W1:Y:S01]  /*5980*/  @UP0 LDCU.64 UR6, c[0x0][0x888] ;  /* 0x00011100ff0607ac */ /* 0x000e620008000a00 */
[----:B------:R-:W-:Y:S07]  /*5990*/  @UP0 UIMAD UR4, UR36, UR44, URZ ;  /* 0x0000002c240402a4 */ /* 0x000fee000f8e02ff */
[----:B------:R-:W-:Y:S01]  /*59a0*/  @!P3 PRMT R171, R0, 0x7610, R171 ;  /* 0x0000761000abb816 */ /* 0x000fe200000000ab */
[----:B-1----:R-:W-:Y:S03]  /*59b0*/  @UP0 UIMAD.WIDE UR6, UR4, 0x4, UR6 ;  /* 0x00000004040608a5 */ /* 0x002fe6000f8e0206 */
[----:B------:R-:W1:Y:S03]  /*59c0*/  @!UP0 LDCU UR4, c[0x0][0x880] ;  /* 0x00011000ff0487ac */ /* 0x000e660008000800 */
[----:B------:R-:W-:Y:S01]  /*59d0*/  IMAD.U32 R2, RZ, RZ, UR6 ;  /* 0x00000006ff027e24 */ /* 0x000fe2000f8e00ff */
[----:B------:R-:W-:Y:S05]  /*59e0*/  MOV R3, UR7 ;  /* 0x0000000700037c02 */ /* 0x000fea0008000f00 */
[----:B-----5:R2:W5:Y:S02]  /*59f0*/  @P3 LDG.E R81, desc[UR46][R2.64] ;  /* 0x0000002e02513981 */ /* 0x020564000c1e1900 */
[----:B-12---:R-:W-:Y:S02]  /*5a00*/  @!P3 IMAD.U32 R81, RZ, RZ, UR4 ;  /* 0x00000004ff51be24 */ /* 0x006fe4000f8e00ff */
.L_x_103:
[----:B------:R-:W-:Y:S05]  /*5a10*/  @!P4 BRA `(.L_x_104) ;  /* 0x000000000020c947 */ /* 0x000fea0003800000 */
[----:B------:R-:W-:Y:S04]  /*5a20*/  ISETP.NE.U32.AND P3, PT, R164, RZ, PT ;  /* 0x000000ffa400720c */ /* 0x000fe80003f65070 */
[----:B------:R-:W-:Y:S11]  /*5a30*/  ISETP.NE.AND.EX P3, PT, R165, RZ, PT, P3 ;  /* 0x000000ffa500720c */ /* 0x000ff60003f65330 */
[----:B------:R-:W-:Y:S02]  /*5a40*/  @!UPT UIADD3 URZ, UPT, UPT, URZ, URZ, URZ ;  /* 0x000000fffffff290 */ /* 0x000fe4000fffe0ff */
[----:B------:R-:W1:Y:S01]  /*5a50*/  @P3 LDC.64 R2, c[0x0][0x8a8] ;  /* 0x00022a00ff023b82 */ /* 0x000e620000000a00 */
[----:B------:R-:W-:Y:S04]  /*5a60*/  @P3 IMAD R0, R166, UR36, RZ ;  /* 0x00000024a6003c24 */ /* 0x000fe8000f8e02ff */
[----:B-1----:R-:W-:Y:S05]  /*5a70*/  @P3 IMAD.WIDE R2, R0, 0x4, R2 ;  /* 0x0000000400023825 */ /* 0x002fea00078e0202 */
[----:B-----5:R1:W5:Y:S02]  /*5a80*/  @P3 LDG.E R78, desc[UR46][R2.64] ;  /* 0x0000002e024e3981 */ /* 0x020364000c1e1900 */
[----:B-1----:R-:W2:Y:S02]  /*5a90*/  @!P3 LDC R78, c[0x0][0x8a0] ;  /* 0x00022800ff4ebb82 */ /* 0x002ea40000000800 */
.L_x_104:
[----:B-----5:R-:W-:Y:S01]  /*5aa0*/  FSETP.NEU.AND P4, PT, R81, RZ, PT ;  /* 0x000000ff5100720b */ /* 0x020fe20003f8d000 */
[----:B------:R-:W-:Y:S01]  /*5ab0*/  BSSY B1, `(.L_x_105) ;  /* 0x0000047000017945 */ /* 0x000fe20003800000 */
[----:B------:R-:W-:Y:S01]  /*5ac0*/  SEL R5, RZ, 0xffffffff, P2 ;  /* 0xffffffffff057807 */ /* 0x000fe20001000000 */
[----:B------:R-:W-:Y:S01]  /*5ad0*/  IMAD.MOV.U32 R196, RZ, RZ, 0x1 ;  /* 0x00000001ffc47424 */ /* 0x000fe200078e00ff */
[----:B------:R-:W-:Y:S01]  /*5ae0*/  LOP3.LUT P3, RZ, R171, 0xff, RZ, 0xc0, !PT ;  /* 0x000000ffabff7812 */ /* 0x000fe2000786c0ff */
[C---:B------:R-:W-:Y:S01]  /*5af0*/  IMAD R80, R76.reuse, 0x100, R79 ;  /* 0x000001004c507824 */ /* 0x040fe200078e024f */
[----:B------:R-:W-:Y:S02]  /*5b00*/  @P1 SEL R0, RZ, 0xffffffff, P4 ;  /* 0xffffffffff001807 */ /* 0x000fe40002000000 */
[----:B------:R-:W-:Y:S02]  /*5b10*/  CS2R R162, SRZ ;  /* 0x0000000000a27805 */ /* 0x000fe4000001ff00 */
[----:B------:R-:W-:Y:S02]  /*5b20*/  LEA R3, R181, UR49, 0x3 ;  /* 0x00000031b5037c11 */ /* 0x000fe4000f8e18ff */
[----:B------:R-:W-:Y:S02]  /*5b30*/  CS2R R160, SRZ ;  /* 0x0000000000a07805 */ /* 0x000fe4000001ff00 */
[----:B------:R-:W-:Y:S02]  /*5b40*/  @P0 SEL R0, R5, R0, !P3 ;  /* 0x0000000005000207 */ /* 0x000fe40005800000 */
[----:B------:R-:W-:Y:S02]  /*5b50*/  CS2R R158, SRZ ;  /* 0x00000000009e7805 */ /* 0x000fe4000001ff00 */
[----:B------:R-:W-:Y:S02]  /*5b60*/  LEA R191, R76, UR49, 0x3 ;  /* 0x000000314cbf7c11 */ /* 0x000fe4000f8e18ff */
[----:B------:R-:W-:Y:S02]  /*5b70*/  CS2R R156, SRZ ;  /* 0x00000000009c7805 */ /* 0x000fe4000001ff00 */
[----:B------:R-:W-:Y:S02]  /*5b80*/  @P1 LOP3.LUT R0, R0, 0x1, RZ, 0xc0, !PT ;  /* 0x0000000100001812 */ /* 0x000fe400078ec0ff */
[----:B------:R-:W-:Y:S02]  /*5b90*/  CS2R R154, SRZ ;  /* 0x00000000009a7805 */ /* 0x000fe4000001ff00 */
[----:B------:R-:W-:Y:S02]  /*5ba0*/  SHF.L.U32 R2, R183, 0x1f, RZ ;  /* 0x0000001fb7027819 */ /* 0x000fe400000006ff */
[----:B------:R-:W-:Y:S02]  /*5bb0*/  CS2R R152, SRZ ;  /* 0x0000000000987805 */ /* 0x000fe4000001ff00 */
[----:B------:R-:W-:Y:S02]  /*5bc0*/  ISETP.NE.U32.OR P6, PT, R0, 0x1, !P1 ;  /* 0x000000010000780c */ /* 0x000fe40004fc5470 */
[----:B------:R-:W-:Y:S02]  /*5bd0*/  CS2R R150, SRZ ;  /* 0x0000000000967805 */ /* 0x000fe4000001ff00 */
[----:B------:R-:W-:Y:S02]  /*5be0*/  PLOP3.LUT P2, PT, PT, PT, UP1, 0x80, 0x8 ;  /* 0x000000000008781c */ /* 0x000fe40003f4f018 */
[----:B------:R-:W-:Y:S02]  /*5bf0*/  CS2R R148, SRZ ;  /* 0x0000000000947805 */ /* 0x000fe4000001ff00 */
[----:B------:R-:W-:Y:S02]  /*5c00*/  SEL R0, RZ, 0xffffffff, P4 ;  /* 0xffffffffff007807 */ /* 0x000fe40002000000 */
[----:B------:R-:W-:Y:S03]  /*5c10*/  P2R R204, PR, RZ, 0x40 ;  /* 0x00000040ffcc7803 */ /* 0x000fe60000000000 */
[----:B------:R-:W-:Y:S04]  /*5c20*/  @P6 SHF.L.U32 R4, R180, 0x1f, RZ ;  /* 0x0000001fb4046819 */ /* 0x000fe800000006ff */
[----:B------:R-:W-:Y:S01]  /*5c30*/  @P2 SEL R0, R5, R0, !P3 ;  /* 0x0000000005002207 */ /* 0x000fe20005800000 */
[----:B------:R-:W1:Y:S03]  /*5c40*/  @P6 SYNCS.PHASECHK.TRANS64.TRYWAIT P1, [R3+URZ+0x30], R4 ;  /* 0x00003004030065a7 */ /* 0x000e6600080211ff */
[----:B------:R-:W-:Y:S04]  /*5c50*/  LOP3.LUT R0, R0, 0x1, RZ, 0xc0, !PT ;  /* 0x0000000100007812 */ /* 0x000fe800078ec0ff */
[----:B------:R-:W-:Y:S04]  /*5c60*/  ISETP.NE.U32.AND P5, PT, R0, 0x1, PT ;  /* 0x000000010000780c */ /* 0x000fe80003fa5070 */
[----:B------:R-:W-:Y:S01]  /*5c70*/  P2R R197, PR, RZ, 0x20 ;  /* 0x00000020ffc57803 */ /* 0x000fe20000000000 */
[----:B------:R3:W4:Y:S01]  /*5c80*/  SYNCS.PHASECHK.TRANS64.TRYWAIT P0, [R191+URZ+0xa0], R2 ;  /* 0x0000a002bf0075a7 */ /* 0x00072200080011ff */
[----:B-1----:R-:W-:Y:S01]  /*5c90*/  @P6 SEL R196, RZ, 0x1, !P1 ;  /* 0x00000001ffc46807 */ /* 0x002fe20004800000 */
[----:B---3--:R-:W-:Y:S06]  /*5ca0*/  @!P6 BRA `(.L_x_106) ;  /* 0x00000000009ce947 */ /* 0x008fec0003800000 */
[----:B------:R-:W-:Y:S01]  /*5cb0*/  @P5 IMAD R6, R181, 0x2000, R186 ;  /* 0x00002000b5065824 */ /* 0x000fe200078e02ba */
[----:B------:R-:W-:Y:S01]  /*5cc0*/  ISETP.NE.AND P1, PT, R196, RZ, PT ;  /* 0x000000ffc400720c */ /* 0x000fe20003f25270 */
[----:B------:R-:W-:Y:S01]  /*5cd0*/  BSSY B0, `(.L_x_107) ;  /* 0x0000010000007945 */ /* 0x000fe20003800000 */
[----:B------:R-:W-:Y:S01]  /*5ce0*/  CS2R R150, SRZ ;  /* 0x0000000000967805 */ /* 0x000fe2000001ff00 */
[--C-:B------:R-:W-:Y:S01]  /*5cf0*/  @P5 IMAD R7, R187, -0x10, R6.reuse ;  /* 0xfffffff0bb075824 */ /* 0x100fe200078e0206 */
[----:B------:R-:W-:Y:S01]  /*5d00*/  CS2R R148, SRZ ;  /* 0x0000000000947805 */ /* 0x000fe2000001ff00 */
[----:B------:R-:W-:Y:S01]  /*5d10*/  @P5 IMAD R5, R185, -0x10, R6 ;  /* 0xfffffff0b9055824 */ /* 0x000fe200078e0206 */
[----:B------:R-:W-:Y:S01]  /*5d20*/  CS2R R158, SRZ ;  /* 0x00000000009e7805 */ /* 0x000fe2000001ff00 */
[----:B------:R-:W-:Y:S01]  /*5d30*/  @P5 IMAD R4, R184, 0x10, R7 ;  /* 0x00000010b8045824 */ /* 0x000fe200078e0207 */
[----:B------:R-:W-:Y:S02]  /*5d40*/  CS2R R156, SRZ ;  /* 0x00000000009c7805 */ /* 0x000fe4000001ff00 */
[----:B------:R-:W-:Y:S02]  /*5d50*/  CS2R R154, SRZ ;  /* 0x00000000009a7805 */ /* 0x000fe4000001ff00 */
[----:B------:R-:W-:Y:S02]  /*5d60*/  CS2R R152, SRZ ;  /* 0x0000000000987805 */ /* 0x000fe4000001ff00 */
[----:B------:R-:W-:Y:S02]  /*5d70*/  CS2R R162, SRZ ;  /* 0x0000000000a27805 */ /* 0x000fe4000001ff00 */
[----:B------:R-:W-:Y:S01]  /*5d80*/  CS2R R160, SRZ ;  /* 0x0000000000a07805 */ /* 0x000fe2000001ff00 */
[----:B------:R-:W-:Y:S06]  /*5d90*/  @P1 BRA `(.L_x_108) ;  /* 0x00000000000c1947 */ /* 0x000fec0003800000 */
[----:B------:R-:W-:Y:S04]  /*5da0*/  SHF.L.U32 R0, R180, 0x1f, RZ ;  /* 0x0000001fb4007819 */ /* 0x000fe800000006ff */
[----:B------:R-:W1:Y:S02]  /*5db0*/  SYNCS.PHASECHK.TRANS64.TRYWAIT P1, [R3+URZ+0x30], R0 ;  /* 0x00003000030075a7 */ /* 0x000e6400080211ff */
[----:B-1----:R-:W-:Y:S05]  /*5dc0*/  @!P1 BRA `(.L_x_109) ;  /* 0x0000006000689947 */ /* 0x002fea0003800000 */
.L_x_108:
[----:B------:R-:W-:Y:S05]  /*5dd0*/  BSYNC B0 ;  /* 0x0000000000007941 */ /* 0x000fea0003800000 */
.L_x_107:
[----:B------:R-:W-:Y:S01]  /*5de0*/  ISETP.NE.AND P1, PT, R197, RZ, PT ;  /* 0x000000ffc500720c */ /* 0x000fe20003f25270 */
[----:B-1----:R-:W-:Y:S02]  /*5df0*/  VIADD R3, R3, 0x50 ;  /* 0x0000005003037836 */ /* 0x002fe40000000000 */
[----:B------:R-:W-:Y:S02]  /*5e00*/  IMAD.U32 R0, RZ, RZ, UR37 ;  /* 0x00000025ff007e24 */ /* 0x000fe4000f8e00ff */
[----:B------:R-:W-:Y:S03]  /*5e10*/  VIADD R181, R181, 0x1 ;  /* 0x00000001b5b57836 */ /* 0x000fe60000000000 */
[----:B------:R-:W-:Y:S05]  /*5e20*/  PRMT R0, R0, 0x654, R3 ;  /* 0x0000065400007816 */ /* 0x000fea0000000003 */
[----:B------:R1:W3:Y:S04]  /*5e30*/  @P1 LDS.128 R148, [R6] ;  /* 0x0000000006941984 */ /* 0x0002e80000000c00 */
[----:B------:R1:W1:Y:S04]  /*5e40*/  @P1 LDS.128 R156, [R5+0x20] ;  /* 0x00002000059c1984 */ /* 0x0002680000000c00 */
[----:B------:R1:W1:Y:S04]  /*5e50*/  @P1 LDS.128 R152, [R7+0x10] ;  /* 0x0000100007981984 */ /* 0x0002680000000c00 */
[----:B------:R1:W1:Y:S01]  /*5e60*/  @P1 LDS.128 R160, [R4+0x10] ;  /* 0x0000100004a01984 */ /* 0x0002620000000c00 */
[C---:B------:R-:W-:Y:S01]  /*5e70*/  ISETP.NE.AND P1, PT, R181.reuse, 0x4, PT ;  /* 0x00000004b500780c */ /* 0x040fe20003f25270 */
[----:B------:R-:W-:Y:S01]  /*5e80*/  @!PT LDS RZ, [RZ] ;  /* 0x00000000fffff984 */ /* 0x000fe20000000800 */
[----:B------:R-:W-:Y:S01]  /*5e90*/  @!PT LDS RZ, [RZ] ;  /* 0x00000000fffff984 */ /* 0x000fe20000000800 */
[----:B------:R-:W-:Y:S01]  /*5ea0*/  @!PT LDS RZ, [RZ] ;  /* 0x00000000fffff984 */ /* 0x000fe20000000800 */
[----:B------:R-:W-:Y:S01]  /*5eb0*/  @!PT LDS RZ, [RZ] ;  /* 0x00000000fffff984 */ /* 0x000fe20000000800 */
[----:B------:R5:W-:Y:S06]  /*5ec0*/  MEMBAR.ALL.CTA ;  /* 0x0000000000007992 */ /* 0x000bec0000008000 */
[----:B-----5:R-:W5:Y:S01]  /*5ed0*/  FENCE.VIEW.ASYNC.S ;  /* 0x00000000000073c6 */ /* 0x020f620000000000 */
[----:B------:R-:W-:Y:S02]  /*5ee0*/  SEL R3, RZ, 0x1, P1 ;  /* 0x00000001ff037807 */ /* 0x000fe40000800000 */
[----:B------:R-:W-:Y:S02]  /*5ef0*/  SEL R181, R181, RZ, P1 ;  /* 0x000000ffb5b57207 */ /* 0x000fe40000800000 */
[----:B------:R-:W-:Y:S01]  /*5f00*/  LOP3.LUT R180, R180, R3, RZ, 0x3c, !PT ;  /* 0x00000003b4b47212 */ /* 0x000fe200078e3cff */
[----:B-----5:R1:W-:Y:S06]  /*5f10*/  SYNCS.ARRIVE.TRANS64.RED.A1T0 RZ, [R0+URZ], RZ ;  /* 0x000000ff00ff79a7 */ /* 0x0203ec00081004ff */
.L_x_106:
[----:B------:R-:W-:Y:S05]  /*5f20*/  BSYNC B1 ;  /* 0x0000000000017941 */ /* 0x000fea0003800000 */
.L_x_105:
[----:B-1----:R-:W-:Y:S04]  /*5f30*/  SHF.R.U32.HI R0, RZ, 0x15, R80 ;  /* 0x00000015ff007819 */ /* 0x002fe80000011650 */
[----:B------:R-:W-:Y:S01]  /*5f40*/  LOP3.LUT P1, RZ, R0, 0x3, R173, 0x48, !PT ;  /* 0x0000000300ff7812 */ /* 0x000fe200078248ad */
[----:B------:R-:W-:Y:S01]  /*5f50*/  @!UPT UIADD3 URZ, UPT, UPT, URZ, URZ, URZ ;  /* 0x000000fffffff290 */ /* 0x000fe2000fffe0ff */
[----:B----4-:R-:W-:Y:S11]  /*5f60*/  @P0 BRA `(.L_x_110) ;  /* 0x0000000000080947 */ /* 0x010ff60003800000 */
[----:B------:R-:W1:Y:S02]  /*5f70*/  SYNCS.PHASECHK.TRANS64.TRYWAIT P0, [R191+URZ+0xa0], R2 ;  /* 0x0000a002bf0075a7 */ /* 0x000e6400080011ff */
[----:B-1----:R-:W-:Y:S05]  /*5f80*/  @!P0 BRA `(.L_x_111) ;  /* 0x00000060000c8947 */ /* 0x002fea0003800000 */
.L_x_110:
[----:B------:R-:W-:Y:S04]  /*5f90*/  BSSY.RECONVERGENT B6, `(.L_x_112) ;  /* 0x0000012000067945 */ /* 0x000fe80003800200 */
[----:B------:R-:W-:Y:S05]  /*5fa0*/  @!P1 BRA `(.L_x_113) ;  /* 0x0000000000409947 */ /* 0x000fea0003800000 */
[----:B------:R-:W4:Y:S01]  /*5fb0*/  LDCU.64 UR8, c[0x4][0x78] ;  /* 0x01000f00ff0877ac */ /* 0x000f220008000a00 */
[----:B------:R-:W-:Y:S01]  /*5fc0*/  MOV R3, 0x0 ;  /* 0x0000000000037802 */ /* 0x000fe20000000f00 */
[----:B------:R-:W-:Y:S02]  /*5fd0*/  HFMA2 R12, -RZ, RZ, 0, 5.9604644775390625e-08 ;  /* 0x00000001ff0c7431 */ /* 0x000fe400000001ff */
[----:B------:R-:W-:Y:S02]  /*5fe0*/  IMAD.MOV.U32 R8, RZ, RZ, 0x192 ;  /* 0x00000192ff087424 */ /* 0x000fe400078e00ff */
[----:B------:R-:W-:Y:S01]  /*5ff0*/  IMAD.MOV.U32 R13, RZ, RZ, RZ ;  /* 0x000000ffff0d7224 */ /* 0x000fe200078e00ff */
[----:B------:R-:W5:Y:S01]  /*6000*/  LDCU.64 UR6, c[0x4][0x80] ;  /* 0x01001000ff0677ac */ /* 0x000f620008000a00 */
[----:B-1----:R-:W1:Y:S01]  /*6010*/  LDC.64 R2, c[0x4][R3] ;  /* 0x0100000003027b82 */ /* 0x002e620000000a00 */
[----:B------:R-:W2:Y:S01]  /*6020*/  LDCU.64 UR4, c[0x4][0x18] ;  /* 0x01000300ff0477ac */ /* 0x000ea20008000a00 */
[----:B----4-:R-:W-:Y:S01]  /*6030*/  MOV R5, UR9 ;  /* 0x0000000900057c02 */ /* 0x010fe20008000f00 */
[----:B------:R-:W-:Y:S01]  /*6040*/  IMAD.U32 R4, RZ, RZ, UR8 ;  /* 0x00000008ff047e24 */ /* 0x000fe2000f8e00ff */
[----:B-----5:R-:W-:Y:S01]  /*6050*/  MOV R7, UR7 ;  /* 0x0000000700077c02 */ /* 0x020fe20008000f00 */
[----:B------:R-:W-:Y:S01]  /*6060*/  IMAD.U32 R6, RZ, RZ, UR6 ;  /* 0x00000006ff067e24 */ /* 0x000fe2000f8e00ff */
[----:B--2---:R-:W-:Y:S01]  /*6070*/  MOV R11, UR5 ;  /* 0x00000005000b7c02 */ /* 0x004fe20008000f00 */
[----:B------:R-:W-:Y:S02]  /*6080*/  IMAD.U32 R10, RZ, RZ, UR4 ;  /* 0x00000004ff0a7e24 */ /* 0x000fe4000f8e00ff */
[----:B------:R-:W-:Y:S07]  /*6090*/  LEPC R20, `(.L_x_113) ;  /* 0x000000001014794e */ /* 0x000fee0000000000 */
[----:B-1-3--:R-:W-:Y:S05]  /*60a0*/  CALL.ABS.NOINC R2 ;  /* 0x0000000002007343 */ /* 0x00afea0003c00000 */
.L_x_113:
[----:B------:R-:W-:Y:S05]  /*60b0*/  BSYNC.RECONVERGENT B6 ;  /* 0x0000000000067941 */ /* 0x000fea0003800200 */
.L_x_112:
[-C--:B---3--:R-:W-:Y:S01]  /*60c0*/  F2FP.F16.E4M3.UNPACK_B R83, R148.reuse ;  /* 0x00000094ff53723e */ /* 0x088fe200020006ff */
[----:B------:R-:W-:Y:S05]  /*60d0*/  WARPSYNC.ALL ;  /* 0x0000000000007948 */ /* 0x000fea0003800000 */
[----:B------:R-:W-:Y:S01]  /*60e0*/  R2UR UR4, R80 ;  /* 0x00000000500472ca */ /* 0x000fe200000e0000 */
[--C-:B------:R-:W-:Y:S01]  /*60f0*/  HADD2.F32 R82, -RZ, R83.reuse.H0_H0 ;  /* 0x20000053ff527230 */ /* 0x100fe20000004100 */
[----:B------:R-:W-:Y:S01]  /*6100*/  F2FP.F16.E4M3.UNPACK_B R85, R148.H1 ;  /* 0x00000094ff55723e */ /* 0x000fe200030006ff */
[----:B------:R-:W-:Y:S01]  /*6110*/  HADD2.F32 R83, -RZ, R83.H1_H1 ;  /* 0x30000053ff537230 */ /* 0x000fe20000004100 */
[-C--:B------:R-:W-:Y:S01]  /*6120*/  F2FP.F16.E4M3.UNPACK_B R87, R149.reuse ;  /* 0x00000095ff57723e */ /* 0x080fe200020006ff */
[----:B------:R-:W-:Y:S01]  /*6130*/  BSSY.RECONVERGENT B0, `(.L_x_114) ;  /* 0x000011d000007945 */ /* 0x000fe20003800200 */
[----:B------:R-:W-:Y:S01]  /*6140*/  F2FP.F16.E4M3.UNPACK_B R89, R149.H1 ;  /* 0x00000095ff59723e */ /* 0x000fe200030006ff */
[----:B------:R-:W-:Y:S01]  /*6150*/  HADD2.F32 R84, -RZ, R85.H0_H0 ;  /* 0x20000055ff547230 */ /* 0x000fe20000004100 */
[-C--:B------:R-:W-:Y:S01]  /*6160*/  F2FP.F16.E4M3.UNPACK_B R91, R150.reuse ;  /* 0x00000096ff5b723e */ /* 0x080fe200020006ff */
[----:B------:R-:W-:Y:S01]  /*6170*/  HADD2.F32 R88, -RZ, R87.H1_H1 ;  /* 0x30000057ff587230 */ /* 0x000fe20000004100 */
[----:B------:R-:W-:Y:S01]  /*6180*/  F2FP.F16.E4M3.UNPACK_B R93, R150.H1 ;  /* 0x00000096ff5d723e */ /* 0x000fe200030006ff */
[----:B------:R-:W-:Y:S01]  /*6190*/  HADD2.F32 R86, -RZ, R85.H1_H1 ;  /* 0x30000055ff567230 */ /* 0x000fe20000004100 */
[-C--:B------:R-:W-:Y:S01]  /*61a0*/  F2FP.F16.E4M3.UNPACK_B R95, R151.reuse ;  /* 0x00000097ff5f723e */ /* 0x080fe200020006ff */
[----:B------:R-:W2:Y:S01]  /*61b0*/  LDTM.x64 R4, tmem[UR4] ;  /* 0x00000004000479ee */ /* 0x000ea20008340000 */
[----:B------:R-:W-:Y:S01]  /*61c0*/  F2FP.F16.E4M3.UNPACK_B R97, R151.H1 ;  /* 0x00000097ff61723e */ /* 0x000fe200030006ff */
[----:B------:R-:W-:Y:S01]  /*61d0*/  HADD2.F32 R85, -RZ, R87.H0_H0 ;  /* 0x20000057ff557230 */ /* 0x000fe20000004100 */
[-C--:B------:R-:W-:Y:S01]  /*61e0*/  F2FP.F16.E4M3.UNPACK_B R99, R152.reuse ;  /* 0x00000098ff63723e */ /* 0x080fe200020006ff */
[----:B------:R-:W-:Y:S01]  /*61f0*/  HADD2.F32 R87, -RZ, R89.H0_H0 ;  /* 0x20000059ff577230 */ /* 0x000fe20000004100 */
[----:B------:R-:W-:Y:S01]  /*6200*/  F2FP.F16.E4M3.UNPACK_B R101, R152.H1 ;  /* 0x00000098ff65723e */ /* 0x000fe200030006ff */
[----:B------:R-:W-:Y:S01]  /*6210*/  HADD2.F32 R92, -RZ, R91.H1_H1 ;  /* 0x3000005bff5c7230 */ /* 0x000fe20000004100 */
[----:B------:R-:W-:Y:S01]  /*6220*/  SHF.L.U32 R199, R176, 0x4, RZ ;  /* 0x00000004b0c77819 */ /* 0x000fe200000006ff */
[----:B------:R-:W-:Y:S01]  /*6230*/  HADD2.F32 R96, -RZ, R95.H1_H1 ;  /* 0x3000005fff607230 */ /* 0x000fe20000004100 */
[----:B------:R-:W-:Y:S01]  /*6240*/  SHF.L.U32 R205, R175, 0x4, RZ ;  /* 0x00000004afcd7819 */ /* 0x000fe200000006ff */
[----:B------:R-:W-:Y:S01]  /*6250*/  HADD2.F32 R100, -RZ, R99.H1_H1 ;  /* 0x30000063ff647230 */ /* 0x000fe20000004100 */
[----:B------:R-:W-:Y:S01]  /*6260*/  SHF.L.U32 R198, R184, 0x4, RZ ;  /* 0x00000004b8c67819 */ /* 0x000fe200000006ff */
[----:B------:R-:W-:Y:S01]  /*6270*/  HADD2.F32 R90, -RZ, R89.H1_H1 ;  /* 0x30000059ff5a7230 */ /* 0x000fe20000004100 */
[----:B------:R-:W-:Y:S01]  /*6280*/  IADD3 R195, PT, PT, R186, R205, RZ ;  /* 0x000000cdbac37210 */ /* 0x000fe20007ffe0ff */
[----:B------:R-:W-:Y:S01]  /*6290*/  HADD2.F32 R89, -RZ, R91.H0_H0 ;  /* 0x2000005bff597230 */ /* 0x000fe20000004100 */
[-C--:B------:R-:W-:Y:S01]  /*62a0*/  F2FP.F16.E4M3.UNPACK_B R103, R153.reuse ;  /* 0x00000099ff67723e */ /* 0x080fe200020006ff */
[--C-:B------:R-:W-:Y:S01]  /*62b0*/  HADD2.F32 R91, -RZ, R93.reuse.H0_H0 ;  /* 0x2000005dff5b7230 */ /* 0x100fe20000004100 */
[----:B------:R-:W-:Y:S01]  /*62c0*/  F2FP.F16.E4M3.UNPACK_B R105, R153.H1 ;  /* 0x00000099ff69723e */ /* 0x000fe200030006ff */
[----:B------:R-:W-:Y:S01]  /*62d0*/  HADD2.F32 R94, -RZ, R93.H1_H1 ;  /* 0x3000005dff5e7230 */ /* 0x000fe20000004100 */
[-C--:B------:R-:W-:Y:S01]  /*62e0*/  F2FP.F16.E4M3.UNPACK_B R107, R154.reuse ;  /* 0x0000009aff6b723e */ /* 0x080fe200020006ff */
[----:B------:R-:W-:Y:S01]  /*62f0*/  HADD2.F32 R93, -RZ, R95.H0_H0 ;  /* 0x2000005fff5d7230 */ /* 0x000fe20000004100 */
[----:B------:R-:W-:Y:S01]  /*6300*/  F2FP.F16.E4M3.UNPACK_B R109, R154.H1 ;  /* 0x0000009aff6d723e */ /* 0x000fe200030006ff */
[----:B------:R-:W-:Y:S01]  /*6310*/  HADD2.F32 R104, -RZ, R103.H1_H1 ;  /* 0x30000067ff687230 */ /* 0x000fe20000004100 */
[----:B------:R-:W-:Y:S01]  /*6320*/  F2FP.F16.E4M3.UNPACK_B R111, R155 ;  /* 0x0000009bff6f723e */ /* 0x000fe200020006ff */
[C---:B--2---:R-:W-:Y:S01]  /*6330*/  FMUL R0, R78.reuse, R4 ;  /* 0x000000044e007220 */ /* 0x044fe20000400000 */
[C---:B-1----:R-:W-:Y:S01]  /*6340*/  FMUL R2, R78.reuse, R5 ;  /* 0x000000054e027220 */ /* 0x042fe20000400000 */
[C---:B------:R-:W-:Y:S01]  /*6350*/  FMUL R4, R78.reuse, R8 ;  /* 0x000000084e047220 */ /* 0x040fe20000400000 */
[C---:B------:R-:W-:Y:S01]  /*6360*/  FMUL R5, R78.reuse, R9 ;  /* 0x000000094e057220 */ /* 0x040fe20000400000 */
[C---:B------:R-:W-:Y:S01]  /*6370*/  FFMA R0, R81.reuse, R82, R0 ;  /* 0x0000005251007223 */ /* 0x040fe20000000000 */
[C---:B------:R-:W-:Y:S01]  /*6380*/  FFMA R2, R81.reuse, R83, R2 ;  /* 0x0000005351027223 */ /* 0x040fe20000000002 */
[C---:B------:R-:W-:Y:S01]  /*6390*/  FMUL R8, R78.reuse, R12 ;  /* 0x0000000c4e087220 */ /* 0x040fe20000400000 */
[C---:B------:R-:W-:Y:S01]  /*63a0*/  FMUL R9, R78.reuse, R13 ;  /* 0x0000000d4e097220 */ /* 0x040fe20000400000 */
[C---:B------:R-:W-:Y:S01]  /*63b0*/  FMUL R12, R78.reuse, R16 ;  /* 0x000000104e0c7220 */ /* 0x040fe20000400000 */
[C---:B------:R-:W-:Y:S01]  /*63c0*/  FMUL R13, R78.reuse, R17 ;  /* 0x000000114e0d7220 */ /* 0x040fe20000400000 */
[C---:B------:R-:W-:Y:S01]  /*63d0*/  FMUL R16, R78.reuse, R20 ;  /* 0x000000144e107220 */ /* 0x040fe20000400000 */
[C---:B------:R-:W-:Y:S01]  /*63e0*/  FMUL R17, R78.reuse, R21 ;  /* 0x000000154e117220 */ /* 0x040fe20000400000 */
[C---:B------:R-:W-:Y:S01]  /*63f0*/  FMUL R20, R78.reuse, R24 ;  /* 0x000000184e147220 */ /* 0x040fe20000400000 */
[C---:B------:R-:W-:Y:S01]  /*6400*/  FMUL R21, R78.reuse, R25 ;  /* 0x000000194e157220 */ /* 0x040fe20000400000 */
[----:B------:R-:W-:Y:S02]  /*6410*/  HADD2.F32 R108, -RZ, R107.H1_H1 ;  /* 0x3000006bff6c7230 */ /* 0x000fe40000004100 */
[C---:B------:R-:W-:Y:S01]  /*6420*/  FMUL R24, R78.reuse, R28 ;  /* 0x0000001c4e187220 */ /* 0x040fe20000400000 */
[C---:B------:R-:W-:Y:S01]  /*6430*/  FMUL R25, R78.reuse, R29 ;  /* 0x0000001d4e197220 */ /* 0x040fe20000400000 */
[----:B------:R-:W-:Y:S02]  /*6440*/  HADD2.F32 R112, -RZ, R111.H1_H1 ;  /* 0x3000006fff707230 */ /* 0x000fe40000004100 */
[C---:B------:R-:W-:Y:S01]  /*6450*/  FMUL R28, R78.reuse, R32 ;  /* 0x000000204e1c7220 */ /* 0x040fe20000400000 */
[C---:B------:R-:W-:Y:S01]  /*6460*/  FMUL R29, R78.reuse, R33 ;  /* 0x000000214e1d7220 */ /* 0x040fe20000400000 */
[C---:B------:R-:W-:Y:S01]  /*6470*/  FMUL R32, R78.reuse, R36 ;  /* 0x000000244e207220 */ /* 0x040fe20000400000 */
[----:B------:R-:W-:Y:S01]  /*6480*/  F2FP.F16.E4M3.UNPACK_B R113, R155.H1 ;  /* 0x0000009bff71723e */ /* 0x000fe200030006ff */
[C---:B------:R-:W-:Y:S01]  /*6490*/  FMUL R33, R78.reuse, R37 ;  /* 0x000000254e217220 */ /* 0x040fe20000400000 */
[C---:B------:R-:W-:Y:S01]  /*64a0*/  FMUL R36, R78.reuse, R40 ;  /* 0x000000284e247220 */ /* 0x040fe20000400000 */
[----:B------:R-:W-:Y:S01]  /*64b0*/  F2FP.F16.E4M3.UNPACK_B R115, R156 ;  /* 0x0000009cff73723e */ /* 0x000fe200020006ff */
[C---:B------:R-:W-:Y:S01]  /*64c0*/  FMUL R37, R78.reuse, R41 ;  /* 0x000000294e257220 */ /* 0x040fe20000400000 */
[C---:B------:R-:W-:Y:S01]  /*64d0*/  FMUL R40, R78.reuse, R44 ;  /* 0x0000002c4e287220 */ /* 0x040fe20000400000 */
[----:B------:R-:W-:Y:S01]  /*64e0*/  F2FP.F16.E4M3.UNPACK_B R117, R156.H1 ;  /* 0x0000009cff75723e */ /* 0x000fe200030006ff */
[C---:B------:R-:W-:Y:S01]  /*64f0*/  FMUL R41, R78.reuse, R45 ;  /* 0x0000002d4e297220 */ /* 0x040fe20000400000 */
[----:B------:R-:W-:Y:S02]  /*6500*/  HADD2.F32 R116, -RZ, R115.H1_H1 ;  /* 0x30000073ff747230 */ /* 0x000fe40000004100 */
        /* <DEDUP_REMOVED lines=21> */
[C---:B------:R-:W-:Y:S01]  /*6660*/  FFMA R3, R81.reuse, R84, R3 ;  /* 0x0000005451037223 */ /* 0x040fe20000000003 */
[----:B------:R-:W-:Y:S01]  /*6670*/  F2FP.F16.E4M3.UNPACK_B R131, R160 ;  /* 0x000000a0ff83723e */ /* 0x000fe200020006ff */
[C---:B------:R-:W-:Y:S01]  /*6680*/  FFMA R7, R81.reuse, R86, R7 ;  /* 0x0000005651077223 */ /* 0x040fe20000000007 */
[C---:B------:R-:W-:Y:S01]  /*6690*/  FFMA R4, R81.reuse, R85, R4 ;  /* 0x0000005551047223 */ /* 0x040fe20000000004 */
[----:B------:R-:W-:Y:S01]  /*66a0*/  F2FP.F16.E4M3.UNPACK_B R133, R160.H1 ;  /* 0x000000a0ff85723e */ /* 0x000fe200030006ff */
[----:B------:R-:W-:Y:S01]  /*66b0*/  FFMA R5, R81, R88, R5 ;  /* 0x0000005851057223 */ /* 0x000fe20000000005 */
[----:B------:R-:W-:Y:S01]  /*66c0*/  HADD2.F32 R132, -RZ, R131.H1_H1 ;  /* 0x30000083ff847230 */ /* 0x000fe20000004100 */
[----:B------:R-:W-:Y:S01]  /*66d0*/  F2FP.SATFINITE.E4M3.F32.PACK_AB_MERGE_C R193, R7, R3, RZ ;  /* 0x0000000307c1723e */ /* 0x000fe200048070ff */
[C---:B------:R-:W-:Y:S01]  /*66e0*/  FMUL R6, R78.reuse, R10 ;  /* 0x0000000a4e067220 */ /* 0x040fe20000400000 */
[C---:B------:R-:W-:Y:S01]  /*66f0*/  FMUL R11, R78.reuse, R11 ;  /* 0x0000000b4e0b7220 */ /* 0x040fe20000400000 */
[----:B------:R-:W-:Y:S01]  /*6700*/  FMUL R10, R78, R14 ;  /* 0x0000000e4e0a7220 */ /* 0x000fe20000400000 */
[----:B------:R-:W-:Y:S01]  /*6710*/  F2FP.F16.E4M3.UNPACK_B R135, R161 ;  /* 0x000000a1ff87723e */ /* 0x000fe200020006ff */
[C---:B------:R-:W-:Y:S01]  /*6720*/  FFMA R6, R81.reuse, R87, R6 ;  /* 0x0000005751067223 */ /* 0x040fe20000000006 */
[----:B------:R-:W-:Y:S01]  /*6730*/  F2FP.SATFINITE.E4M3.F32.PACK_AB_MERGE_C R200, R2, R0, R193 ;  /* 0x0000000002c8723e */ /* 0x000fe200048070c1 */
[C---:B------:R-:W-:Y:S01]  /*6740*/  FFMA R11, R81.reuse, R90, R11 ;  /* 0x0000005a510b7223 */ /* 0x040fe2000000000b */
[----:B------:R-:W-:Y:S01]  /*6750*/  IADD3 R193, PT, PT, R186, R199, RZ ;  /* 0x000000c7bac17210 */ /* 0x000fe20007ffe0ff */
[C---:B------:R-:W-:Y:S01]  /*6760*/  FFMA R8, R81.reuse, R89, R8 ;  /* 0x0000005951087223 */ /* 0x040fe20000000008 */
[C---:B------:R-:W-:Y:S01]  /*6770*/  FFMA R9, R81.reuse, R92, R9 ;  /* 0x0000005c51097223 */ /* 0x040fe20000000009 */
[----:B------:R-:W-:Y:S01]  /*6780*/  HADD2.F32 R95, -RZ, R97.H0_H0 ;  /* 0x20000061ff5f7230 */ /* 0x000fe20000004100 */
[----:B------:R-:W-:Y:S01]  /*6790*/  IADD3 R194, PT, PT, R198, R193, RZ ;  /* 0x000000c1c6c27210 */ /* 0x000fe20007ffe0ff */
[----:B------:R-:W-:Y:S01]  /*67a0*/  FFMA R10, R81, R91, R10 ;  /* 0x0000005b510a7223 */ /* 0x000fe2000000000a */
[----:B------:R-:W-:Y:S01]  /*67b0*/  F2FP.SATFINITE.E4M3.F32.PACK_AB_MERGE_C R201, R11, R6, RZ ;  /* 0x000000060bc9723e */ /* 0x000fe200048070ff */
[----:B------:R-:W-:Y:S02]  /*67c0*/  HADD2.F32 R136, -RZ, R135.H1_H1 ;  /* 0x30000087ff887230 */ /* 0x000fe40000004100 */
[C---:B------:R-:W-:Y:S01]  /*67d0*/  FMUL R15, R78.reuse, R15 ;  /* 0x0000000f4e0f7220 */ /* 0x040fe20000400000 */
[----:B------:R-:W-:Y:S01]  /*67e0*/  HADD2.F32 R98, -RZ, R97.H1_H1 ;  /* 0x30000061ff627230 */ /* 0x000fe20000004100 */
[----:B------:R-:W-:Y:S01]  /*67f0*/  F2FP.SATFINITE.E4M3.F32.PACK_AB_MERGE_C R201, R5, R4, R201 ;  /* 0x0000000405c9723e */ /* 0x000fe200048070c9 */
[----:B------:R-:W-:Y:S02]  /*6800*/  HADD2.F32 R97, -RZ, R99.H0_H0 ;  /* 0x20000063ff617230 */ /* 0x000fe40000004100 */
[C---:B------:R-:W-:Y:S01]  /*6810*/  FFMA R15, R81.reuse, R94, R15 ;  /* 0x0000005e510f7223 */ /* 0x040fe2000000000f */
[C---:B------:R-:W-:Y:S01]  /*6820*/  FFMA R12, R81.reuse, R93, R12 ;  /* 0x0000005d510c7223 */ /* 0x040fe2000000000c */
[----:B------:R-:W-:Y:S01]  /*6830*/  FFMA R13, R81, R96, R13 ;  /* 0x00000060510d7223 */ /* 0x000fe2000000000d */
[C---:B------:R-:W-:Y:S01]  /*6840*/  FMUL R14, R78.reuse, R18 ;  /* 0x000000124e0e7220 */ /* 0x040fe20000400000 */
[C---:B------:R-:W-:Y:S01]  /*6850*/  FMUL R19, R78.reuse, R19 ;  /* 0x000000134e137220 */ /* 0x040fe20000400000 */
[--C-:B------:R-:W-:Y:S01]  /*6860*/  HADD2.F32 R99, -RZ, R101.reuse.H0_H0 ;  /* 0x20000065ff637230 */ /* 0x100fe20000004100 */
[----:B------:R-:W-:Y:S01]  /*6870*/  F2FP.SATFINITE.E4M3.F32.PACK_AB_MERGE_C R202, R15, R10, RZ ;  /* 0x0000000a0fca723e */ /* 0x000fe200048070ff */
[C---:B------:R-:W-:Y:S01]  /*6880*/  FFMA R14, R81.reuse, R95, R14 ;  /* 0x0000005f510e7223 */ /* 0x040fe2000000000e */
[C---:B------:R-:W-:Y:S01]  /*6890*/  FFMA R19, R81.reuse, R98, R19 ;  /* 0x0000006251137223 */ /* 0x040fe20000000013 */
[----:B------:R-:W-:Y:S01]  /*68a0*/  FFMA R16, R81, R97, R16 ;  /* 0x0000006151107223 */ /* 0x000fe20000000010 */
[----:B------:R-:W-:Y:S01]  /*68b0*/  F2FP.F16.E4M3.UNPACK_B R137, R161.H1 ;  /* 0x000000a1ff89723e */ /* 0x000fe200030006ff */
[----:B------:R-:W-:Y:S01]  /*68c0*/  HADD2.F32 R102, -RZ, R101.H1_H1 ;  /* 0x30000065ff667230 */ /* 0x000fe20000004100 */
[----:B------:R-:W-:Y:S01]  /*68d0*/  F2FP.SATFINITE.E4M3.F32.PACK_AB_MERGE_C R202, R9, R8, R202 ;  /* 0x0000000809ca723e */ /* 0x000fe200048070ca */
[----:B------:R-:W-:Y:S01]  /*68e0*/  FFMA R17, R81, R100, R17 ;  /* 0x0000006451117223 */ /* 0x000fe20000000011 */
[----:B------:R-:W-:Y:S01]  /*68f0*/  F2FP.SATFINITE.E4M3.F32.PACK_AB_MERGE_C R203, R19, R14, RZ ;  /* 0x0000000e13cb723e */ /* 0x000fe200048070ff */
[----:B------:R-:W-:Y:S02]  /*6900*/  HADD2.F32 R101, -RZ, R103.H0_H0 ;  /* 0x20000067ff657230 */ /* 0x000fe40000004100 */
[C---:B------:R-:W-:Y:S01]  /*6910*/  FMUL R18, R78.reuse, R22 ;  /* 0x000000164e127220 */ /* 0x040fe20000400000 */
[C---:B------:R-:W-:Y:S01]  /*6920*/  FMUL R23, R78.reuse, R23 ;  /* 0x000000174e177220 */ /* 0x040fe20000400000 */
[--C-:B------:R-:W-:Y:S01]  /*6930*/  HADD2.F32 R103, -RZ, R105.reuse.H0_H0 ;  /* 0x20000069ff677230 */ /* 0x100fe20000004100 */
[----:B------:R-:W-:Y:S01]  /*6940*/  F2FP.SATFINITE.E4M3.F32.PACK_AB_MERGE_C R203, R13, R12, R203 ;  /* 0x0000000c0dcb723e */ /* 0x000fe200048070cb */
[C---:B------:R-:W-:Y:S01]  /*6950*/  FFMA R18, R81.reuse, R99, R18 ;  /* 0x0000006351127223 */ /* 0x040fe20000000012 */
[C---:B------:R-:W-:Y:S01]  /*6960*/  FFMA R23, R81.reuse, R102, R23 ;  /* 0x0000006651177223 */ /* 0x040fe20000000017 */
[C---:B------:R-:W-:Y:S01]  /*6970*/  FFMA R20, R81.reuse, R101, R20 ;  /* 0x0000006551147223 */ /* 0x040fe20000000014 */
[----:B------:R-:W-:Y:S01]  /*6980*/  HADD2.F32 R106, -RZ, R105.H1_H1 ;  /* 0x30000069ff6a7230 */ /* 0x000fe20000004100 */
[----:B------:R1:W-:Y:S01]  /*6990*/  STS.128 [R172+UR49+0x8200], R200 ;  /* 0x008200c8ac007988 */ /* 0x0003e20008000c31 */
        /* <DEDUP_REMOVED lines=10> */
[----:B------:R-:W-:Y:S01]  /*6a40*/  F2FP.F16.E4M3.UNPACK_B R139, R162 ;  /* 0x000000a2ff8b723e */ /* 0x000fe200020006ff */
[----:B------:R-:W-:Y:S02]  /*6a50*/  HADD2.F32 R110, -RZ, R109.H1_H1 ;  /* 0x3000006dff6e7230 */ /* 0x000fe40000004100 */
[----:B------:R-:W-:Y:S01]  /*6a60*/  FFMA R25, R81, R108, R25 ;  /* 0x0000006c51197223 */ /* 0x000fe20000000019 */
[----:B------:R-:W-:Y:S01]  /*6a70*/  F2FP.SATFINITE.E4M3.F32.PACK_AB_MERGE_C R209, R27, R22, RZ ;  /* 0x000000161bd1723e */ /* 0x000fe200048070ff */
[----:B------:R-:W-:Y:S02]  /*6a80*/  HADD2.F32 R109, -RZ, R111.H0_H0 ;  /* 0x2000006fff6d7230 */ /* 0x000fe40000004100 */
[C---:B------:R-:W-:Y:S01]  /*6a90*/  FMUL R26, R78.reuse, R30 ;  /* 0x0000001e4e1a7220 */ /* 0x040fe20000400000 */
[----:B------:R-:W-:Y:S01]  /*6aa0*/  HADD2.F32 R140, -RZ, R139.H1_H1 ;  /* 0x3000008bff8c7230 */ /* 0x000fe20000004100 */
[----:B------:R-:W-:Y:S01]  /*6ab0*/  F2FP.SATFINITE.E4M3.F32.PACK_AB_MERGE_C R209, R21, R20, R209 ;  /* 0x0000001415d1723e */ /* 0x000fe200048070d1 */
[C---:B------:R-:W-:Y:S01]  /*6ac0*/  FMUL R31, R78.reuse, R31 ;  /* 0x0000001f4e1f7220 */ /* 0x040fe20000400000 */
[--C-:B------:R-:W-:Y:S02]  /*6ad0*/  HADD2.F32 R111, -RZ, R113.reuse.H0_H0 ;  /* 0x20000071ff6f7230 */ /* 0x100fe40000004100 */
[C---:B------:R-:W-:Y:S01]  /*6ae0*/  FFMA R26, R81.reuse, R107, R26 ;  /* 0x0000006b511a7223 */ /* 0x040fe2000000001a */
[----:B------:R-:W-:Y:S02]  /*6af0*/  HADD2.F32 R114, -RZ, R113.H1_H1 ;  /* 0x30000071ff727230 */ /* 0x000fe40000004100 */
[C---:B------:R-:W-:Y:S01]  /*6b00*/  FFMA R31, R81.reuse, R110, R31 ;  /* 0x0000006e511f7223 */ /* 0x040fe2000000001f */
[C---:B------:R-:W-:Y:S01]  /*6b10*/  FFMA R28, R81.reuse, R109, R28 ;  /* 0x0000006d511c7223 */ /* 0x040fe2000000001c */
[----:B------:R-:W-:Y:S01]  /*6b20*/  F2FP.F16.E4M3.UNPACK_B R141, R162.H1 ;  /* 0x000000a2ff8d723e */ /* 0x000fe200030006ff */
[----:B------:R-:W-:Y:S01]  /*6b30*/  FFMA R29, R81, R112, R29 ;  /* 0x00000070511d7223 */ /* 0x000fe2000000001d */
[----:B------:R-:W-:Y:S01]  /*6b40*/  HADD2.F32 R113, -RZ, R115.H0_H0 ;  /* 0x20000073ff717230 */ /* 0x000fe20000004100 */
[----:B------:R-:W-:Y:S01]  /*6b50*/  F2FP.SATFINITE.E4M3.F32.PACK_AB_MERGE_C R210, R31, R26, RZ ;  /* 0x0000001a1fd2723e */ /* 0x000fe200048070ff */
        /* <DEDUP_REMOVED lines=8> */
[----:B------:R-:W-:Y:S01]  /*6be0*/  FFMA R33, R81, R116, R33 ;  /* 0x0000007451217223 */ /* 0x000fe20000000021 */
[----:B------:R-:W-:Y:S01]  /*6bf0*/  HADD2.F32 R118, -RZ, R117.H1_H1 ;  /* 0x30000075ff767230 */ /* 0x000fe20000004100 */
        /* <DEDUP_REMOVED lines=8> */
[----:B------:R-:W-:Y:S01]  /*6c80*/  HADD2.F32 R122, -RZ, R121.H1_H1 ;  /* 0x30000079ff7a7230 */ /* 0x000fe20000004100 */
[----:B------:R1:W-:Y:S01]  /*6c90*/  STS.128 [R193+0x8010], R208 ;  /* 0x008010d0c1007388 */ /* 0x0003e20000000c00 */
[----:B------:R-:W-:Y:S02]  /*6ca0*/  HADD2.F32 R121, -RZ, R123.H0_H0 ;  /* 0x2000007bff797230 */ /* 0x000fe40000004100 */
[C---:B------:R-:W-:Y:S01]  /*6cb0*/  FFMA R39, R81.reuse, R118, R39 ;  /* 0x0000007651277223 */ /* 0x040fe20000000027 */
[C---:B------:R-:W-:Y:S01]  /*6cc0*/  FFMA R36, R81.reuse, R117, R36 ;  /* 0x0000007551247223 */ /* 0x040fe20000000024 */
[----:B------:R-:W-:Y:S01]  /*6cd0*/  F2FP.F16.E4M3.UNPACK_B R145, R163.H1 ;  /* 0x000000a3ff91723e */ /* 0x000fe200030006ff */
[----:B------:R-:W-:Y:S01]  /*6ce0*/  FFMA R37, R81, R120, R37 ;  /* 0x0000007851257223 */ /* 0x000fe20000000025 */
[C---:B------:R-:W-:Y:S01]  /*6cf0*/  FMUL R38, R78.reuse, R42 ;  /* 0x0000002a4e267220 */ /* 0x040fe20000400000 */
[----:B------:R-:W-:Y:S01]  /*6d00*/  F2FP.SATFINITE.E4M3.F32.PACK_AB_MERGE_C R212, R39, R34, RZ ;  /* 0x0000002227d4723e */ /* 0x000fe200048070ff */
[C---:B------:R-:W-:Y:S01]  /*6d10*/  FMUL R43, R78.reuse, R43 ;  /* 0x0000002b4e2b7220 */ /* 0x040fe20000400000 */
[--C-:B------:R-:W-:Y:S02]  /*6d20*/  HADD2.F32 R123, -RZ, R125.reuse.H0_H0 ;  /* 0x2000007dff7b7230 */ /* 0x100fe40000004100 */
[----:B------:R-:W-:Y:S01]  /*6d30*/  FFMA R38, R81, R119, R38 ;  /* 0x0000007751267223 */ /* 0x000fe20000000026 */
[----:B------:R-:W-:Y:S01]  /*6d40*/  F2FP.SATFINITE.E4M3.F32.PACK_AB_MERGE_C R212, R33, R32, R212 ;  /* 0x0000002021d4723e */ /* 0x000fe200048070d4 */
[C---:B------:R-:W-:Y:S01]  /*6d50*/  FFMA R43, R81.reuse, R122, R43 ;  /* 0x0000007a512b7223 */ /* 0x040fe2000000002b */
[----:B------:R-:W-:Y:S01]  /*6d60*/  FFMA R40, R81, R121, R40 ;  /* 0x0000007951287223 */ /* 0x000fe20000000028 */
[----:B------:R-:W-:Y:S01]  /*6d70*/  ISETP.NE.AND P0, PT, R189, RZ, PT ;  /* 0x000000ffbd00720c */ /* 0x000fe20003f05270 */
[----:B------:R-:W-:Y:S01]  /*6d80*/  FFMA R41, R81, R124, R41 ;  /* 0x0000007c51297223 */ /* 0x000fe20000000029 */
[----:B------:R-:W-:Y:S01]  /*6d90*/  HADD2.F32 R126, -RZ, R125.H1_H1 ;  /* 0x3000007dff7e7230 */ /* 0x000fe20000004100 */
[----:B------:R-:W-:Y:S01]  /*6da0*/  F2FP.SATFINITE.E4M3.F32.PACK_AB_MERGE_C R213, R43, R38, RZ ;  /* 0x000000262bd5723e */ /* 0x000fe200048070ff */
[----:B------:R-:W-:Y:S02]  /*6db0*/  HADD2.F32 R125, -RZ, R127.H0_H0 ;  /* 0x2000007fff7d7230 */ /* 0x000fe40000004100 */
[C---:B------:R-:W-:Y:S01]  /*6dc0*/  FMUL R42, R78.reuse, R46 ;  /* 0x0000002e4e2a7220 */ /* 0x040fe20000400000 */
[----:B------:R-:W-:Y:S01]  /*6dd0*/  FMUL R47, R78, R47 ;  /* 0x0000002f4e2f7220 */ /* 0x000fe20000400000 */
[--C-:B------:R-:W-:Y:S01]  /*6de0*/  HADD2.F32 R127, -RZ, R129.reuse.H0_H0 ;  /* 0x20000081ff7f7230 */ /* 0x100fe20000004100 */
[----:B------:R-:W-:Y:S01]  /*6df0*/  F2FP.SATFINITE.E4M3.F32.PACK_AB_MERGE_C R213, R37, R36, R213 ;  /* 0x0000002425d5723e */ /* 0x000fe200048070d5 */
[C---:B------:R-:W-:Y:S01]  /*6e00*/  FFMA R42, R81.reuse, R123, R42 ;  /* 0x0000007b512a7223 */ /* 0x040fe2000000002a */
[C---:B------:R-:W-:Y:S01]  /*6e10*/  FFMA R47, R81.reuse, R126, R47 ;  /* 0x0000007e512f7223 */ /* 0x040fe2000000002f */
[C---:B------:R-:W-:Y:S01]  /*6e20*/  FFMA R44, R81.reuse, R125, R44 ;  /* 0x0000007d512c7223 */ /* 0x040fe2000000002c */
[----:B------:R-:W-:Y:S01]  /*6e30*/  ISETP.NE.AND P6, PT, R204, RZ, PT ;  /* 0x000000ffcc00720c */ /* 0x000fe20003fc5270 */
[----:B------:R-:W-:Y:S01]  /*6e40*/  FFMA R45, R81, R128, R45 ;  /* 0x00000080512d7223 */ /* 0x000fe2000000002d */
[----:B------:R-:W-:Y:S01]  /*6e50*/  HADD2.F32 R130, -RZ, R129.H1_H1 ;  /* 0x30000081ff827230 */ /* 0x000fe20000004100 */
[----:B------:R-:W-:Y:S01]  /*6e60*/  F2FP.SATFINITE.E4M3.F32.PACK_AB_MERGE_C R214, R47, R42, RZ ;  /* 0x0000002a2fd6723e */ /* 0x000fe200048070ff */
[----:B------:R-:W-:Y:S02]  /*6e70*/  HADD2.F32 R129, -RZ, R131.H0_H0 ;  /* 0x20000083ff817230 */ /* 0x000fe40000004100 */
[C---:B------:R-:W-:Y:S01]  /*6e80*/  FMUL R46, R78.reuse, R50 ;  /* 0x000000324e2e7220 */ /* 0x040fe20000400000 */
[C---:B------:R-:W-:Y:S01]  /*6e90*/  FMUL R51, R78.reuse, R51 ;  /* 0x000000334e337220 */ /* 0x040fe20000400000 */
[--C-:B------:R-:W-:Y:S02]  /*6ea0*/  HADD2.F32 R131, -RZ, R133.reuse.H0_H0 ;  /* 0x20000085ff837230 */ /* 0x100fe40000004100 */
[C---:B------:R-:W-:Y:S01]  /*6eb0*/  FMUL R50, R78.reuse, R54 ;  /* 0x000000364e327220 */ /* 0x040fe20000400000 */
[C---:B------:R-:W-:Y:S01]  /*6ec0*/  FFMA R46, R81.reuse, R127, R46 ;  /* 0x0000007f512e7223 */ /* 0x040fe2000000002e */
[----:B------:R-:W-:Y:S02]  /*6ed0*/  HADD2.F32 R134, -RZ, R133.H1_H1 ;  /* 0x30000085ff867230 */ /* 0x000fe40000004100 */
[C---:B------:R-:W-:Y:S01]  /*6ee0*/  FFMA R51, R81.reuse, R130, R51 ;  /* 0x0000008251337223 */ /* 0x040fe20000000033 */
[----:B------:R-:W-:Y:S02]  /*6ef0*/  HADD2.F32 R133, -RZ, R135.H0_H0 ;  /* 0x20000087ff857230 */ /* 0x000fe40000004100 */
[C---:B------:R-:W-:Y:S01]  /*6f00*/  FMUL R55, R78.reuse, R55 ;  /* 0x000000374e377220 */ /* 0x040fe20000400000 */
[C---:B------:R-:W-:Y:S01]  /*6f10*/  FFMA R48, R81.reuse, R129, R48 ;  /* 0x0000008151307223 */ /* 0x040fe20000000030 */
[C---:B------:R-:W-:Y:S01]  /*6f20*/  FFMA R49, R81.reuse, R132, R49 ;  /* 0x0000008451317223 */ /* 0x040fe20000000031 */
[--C-:B------:R-:W-:Y:S02]  /*6f30*/  HADD2.F32 R135, -RZ, R137.reuse.H0_H0 ;  /* 0x20000089ff877230 */ /* 0x100fe40000004100 */
[C---:B------:R-:W-:Y:S01]  /*6f40*/  FFMA R50, R81.reuse, R131, R50 ;  /* 0x0000008351327223 */ /* 0x040fe20000000032 */
[----:B------:R-:W-:Y:S02]  /*6f50*/  HADD2.F32 R138, -RZ, R137.H1_H1 ;  /* 0x30000089ff8a7230 */ /* 0x000fe40000004100 */
[C---:B------:R-:W-:Y:S01]  /*6f60*/  FMUL R54, R78.reuse, R58 ;  /* 0x0000003a4e367220 */ /* 0x040fe20000400000 */
[----:B------:R-:W-:Y:S02]  /*6f70*/  HADD2.F32 R137, -RZ, R139.H0_H0 ;  /* 0x2000008bff897230 */ /* 0x000fe40000004100 */
[C---:B------:R-:W-:Y:S01]  /*6f80*/  FFMA R55, R81.reuse, R134, R55 ;  /* 0x0000008651377223 */ /* 0x040fe20000000037 */
        /* <DEDUP_REMOVED lines=16> */
[----:B------:R-:W-:Y:S01]  /*7090*/  FFMA R63, R81, R142, R63 ;  /* 0x0000008e513f7223 */ /* 0x000fe2000000003f */
[----:B------:R-:W-:Y:S01]  /*70a0*/  FMUL R67, R78, R67 ;  /* 0x000000434e437220 */ /* 0x000fe20000400000 */
[----:B------:R-:W-:Y:S01]  /*70b0*/  F2FP.SATFINITE.E4M3.F32.PACK_AB_MERGE_C R215, R51, R46, RZ ;  /* 0x0000002e33d7723e */ /* 0x000fe200048070ff */
[C---:B------:R-:W-:Y:S01]  /*70c0*/  FFMA R60, R81.reuse, R141, R60 ;  /* 0x0000008d513c7223 */ /* 0x040fe2000000003c */
[C---:B------:R-:W-:Y:S01]  /*70d0*/  FFMA R61, R81.reuse, R144, R61 ;  /* 0x00000090513d7223 */ /* 0x040fe2000000003d */
[C---:B------:R-:W-:Y:S01]  /*70e0*/  FFMA R62, R81.reuse, R143, R62 ;  /* 0x0000008f513e7223 */ /* 0x040fe2000000003e */
[----:B------:R-:W-:Y:S01]  /*70f0*/  FFMA R67, R81, R146, R67 ;  /* 0x0000009251437223 */ /* 0x000fe20000000043 */
[----:B------:R-:W-:Y:S02]  /*7100*/  F2FP.SATFINITE.E4M3.F32.PACK_AB_MERGE_C R214, R41, R40, R214 ;  /* 0x0000002829d6723e */ /* 0x000fe400048070d6 */
[----:B------:R-:W-:Y:S02]  /*7110*/  F2FP.SATFINITE.E4M3.F32.PACK_AB_MERGE_C R215, R45, R44, R215 ;  /* 0x0000002c2dd7723e */ /* 0x000fe400048070d7 */
[----:B------:R-:W-:Y:S02]  /*7120*/  F2FP.SATFINITE.E4M3.F32.PACK_AB_MERGE_C R216, R55, R50, RZ ;  /* 0x0000003237d8723e */ /* 0x000fe400048070ff */
[----:B------:R-:W-:Y:S01]  /*7130*/  F2FP.SATFINITE.E4M3.F32.PACK_AB_MERGE_C R217, R59, R54, RZ ;  /* 0x000000363bd9723e */ /* 0x000fe200048070ff */
[----:B------:R1:W-:Y:S01]  /*7140*/  STS.128 [R195+0x8020], R212 ;  /* 0x008020d4c3007388 */ /* 0x0003e20000000c00 */
[----:B------:R-:W-:Y:S02]  /*7150*/  F2FP.SATFINITE.E4M3.F32.PACK_AB_MERGE_C R218, R63, R58, RZ ;  /* 0x0000003a3fda723e */ /* 0x000fe400048070ff */
[----:B------:R-:W-:Y:S02]  /*7160*/  F2FP.SATFINITE.E4M3.F32.PACK_AB_MERGE_C R219, R67, R62, RZ ;  /* 0x0000003e43db723e */ /* 0x000fe400048070ff */
[----:B------:R-:W-:Y:S02]  /*7170*/  F2FP.SATFINITE.E4M3.F32.PACK_AB_MERGE_C R216, R49, R48, R216 ;  /* 0x0000003031d8723e */ /* 0x000fe400048070d8 */
[----:B------:R-:W-:Y:S02]  /*7180*/  F2FP.SATFINITE.E4M3.F32.PACK_AB_MERGE_C R217, R53, R52, R217 ;  /* 0x0000003435d9723e */ /* 0x000fe400048070d9 */
[----:B------:R-:W-:Y:S02]  /*7190*/  F2FP.SATFINITE.E4M3.F32.PACK_AB_MERGE_C R218, R57, R56, R218 ;  /* 0x0000003839da723e */ /* 0x000fe400048070da */
[----:B------:R-:W-:Y:S02]  /*71a0*/  F2FP.SATFINITE.E4M3.F32.PACK_AB_MERGE_C R219, R61, R60, R219 ;  /* 0x0000003c3ddb723e */ /* 0x000fe400048070db */
[----:B------:R-:W-:Y:S02]  /*71b0*/  LEA R206, R181, UR49, 0x3 ;  /* 0x00000031b5ce7c11 */ /* 0x000fe4000f8e18ff */
[----:B------:R-:W-:Y:S01]  /*71c0*/  @P6 SHF.L.U32 R207, R180, 0x1f, RZ ;  /* 0x0000001fb4cf6819 */ /* 0x000fe200000006ff */
[----:B------:R1:W-:Y:S01]  /*71d0*/  STS.128 [R194+0x8010], R216 ;  /* 0x008010d8c2007388 */ /* 0x0003e20000000c00 */
[----:B------:R-:W-:Y:S01]  /*71e0*/  @!PT LDS RZ, [RZ] ;  /* 0x00000000fffff984 */ /* 0x000fe20000000800 */
[----:B------:R-:W-:Y:S01]  /*71f0*/  @!PT LDS RZ, [RZ] ;  /* 0x00000000fffff984 */ /* 0x000fe20000000800 */
[----:B------:R-:W-:Y:S01]  /*7200*/  @!PT LDS RZ, [RZ] ;  /* 0x00000000fffff984 */ /* 0x000fe20000000800 */
[----:B------:R-:W-:Y:S01]  /*7210*/  @!PT LDS RZ, [RZ] ;  /* 0x00000000fffff984 */ /* 0x000fe20000000800 */
[----:B------:R2:W-:Y:S07]  /*7220*/  MEMBAR.ALL.CTA ;  /* 0x0000000000007992 */ /* 0x0005ee0000008000 */
[----:B--2---:R-:W2:Y:S02]  /*7230*/  FENCE.VIEW.ASYNC.S ;  /* 0x00000000000073c6 */ /* 0x004ea40000000000 */
[----:B--2---:R-:W-:Y:S06]  /*7240*/  BAR.SYNC.DEFER_BLOCKING 0x1, 0x80 ;  /* 0x0042000000007b1d */ /* 0x004fec0000010000 */
[----:B------:R-:W-:Y:S05]  /*7250*/  @P0 BRA `(.L_x_115) ;  /* 0x0000000000280947 */ /* 0x000fea0003800000 */
[----:B------:R-:W-:Y:S02]  /*7260*/  UIADD3 UR4, UPT, UPT, UR49, 0x8200, URZ ;  /* 0x0000820031047890 */ /* 0x000fe4000fffe0ff */
[----:B------:R-:W-:Y:S01]  /*7270*/  UIADD3 UR6, UP0, UPT, UR52, 0x680, URZ ;  /* 0x0000068034067890 */ /* 0x000fe2000ff1e0ff */
[----:B------:R-:W-:Y:S03]  /*7280*/  UMOV UR43, UR36 ;  /* 0x00000024002b7c82 */ /* 0x000fe60008000000 */
[----:B------:R-:W-:Y:S01]  /*7290*/  MOV R188, UR4 ;  /* 0x0000000400bc7c02 */ /* 0x000fe20008000f00 */
[----:B------:R-:W-:Y:S03]  /*72a0*/  UIADD3.X UR7, UPT, UPT, URZ, UR53, URZ, UP0, !UPT ;  /* 0x00000035ff077290 */ /* 0x000fe600087fe4ff */
[----:B------:R-:W-:Y:S11]  /*72b0*/  R2UR UR40, R188 ;  /* 0x00000000bc2872ca */ /* 0x000ff600000e0000 */
[----:B------:R-:W-:Y:S02]  /*72c0*/  @!UPT UIADD3 URZ, UPT, UPT, URZ, URZ, URZ ;  /* 0x000000fffffff290 */ /* 0x000fe4000fffe0ff */
[----:B------:R2:W-:Y:S01]  /*72d0*/  UTMASTG.3D [UR40], [UR6] ;  /* 0x00000028060073b5 */ /* 0x0005e20008010000 */
[----:B------:R0:W-:Y:S01]  /*72e0*/  UTMACMDFLUSH ;  /* 0x00000000000079b7 */ /* 0x0001e20000000000 */
[----:B--2---:R-:W-:Y:S04]  /*72f0*/  DEPBAR.LE SB0, 0x1 ;  /* 0x000080400000791a */ /* 0x004fe80000000000 */
.L_x_115:
[----:B------:R-:W-:Y:S05]  /*7300*/  BSYNC.RECONVERGENT B0 ;  /* 0x0000000000007941 */ /* 0x000fea0003800200 */
.L_x_114:
[----:B------:R-:W-:Y:S06]  /*7310*/  BAR.SYNC.DEFER_BLOCKING 0x1, 0x80 ;  /* 0x0042000000007b1d */ /* 0x000fec0000010000 */
[----:B------:R-:W2:Y:S01]  /*7320*/  @P6 SYNCS.PHASECHK.TRANS64.TRYWAIT P0, [R206+URZ+0x30], R207 ;  /* 0x000030cfce0065a7 */ /* 0x000ea200080011ff */
[----:B------:R-:W-:Y:S01]  /*7330*/  BSSY B1, `(.L_x_116) ;  /* 0x0000023000017945 */ /* 0x000fe20003800000 */
[----:B--2---:R-:W-:Y:S03]  /*7340*/  @P6 SEL R196, RZ, 0x1, !P0 ;  /* 0x00000001ffc46807 */ /* 0x004fe60004000000 */
[----:B------:R-:W-:Y:S05]  /*7350*/  @!P6 BRA `(.L_x_117) ;  /* 0x000000000080e947 */ /* 0x000fea0003800000 */
[----:B------:R-:W-:Y:S01]  /*7360*/  ISETP.NE.AND P1, PT, R197, RZ, PT ;  /* 0x000000ffc500720c */ /* 0x000fe20003f25270 */
[----:B------:R-:W-:Y:S01]  /*7370*/  BSSY B0, `(.L_x_118) ;  /* 0x000000a000007945 */ /* 0x000fe20003800000 */
[----:B------:R-:W-:Y:S11]  /*7380*/  ISETP.NE.AND P0, PT, R196, RZ, PT ;  /* 0x000000ffc400720c */ /* 0x000ff60003f05270 */
[----:B------:R-:W-:Y:S04]  /*7390*/  @P1 IMAD R0, R181, 0x2000, R186 ;  /* 0x00002000b5001824 */ /* 0x000fe800078e02ba */
[C---:B------:R-:W-:Y:S01]  /*73a0*/  @P1 IMAD.IADD R5, R0.reuse, 0x1, R199 ;  /* 0x0000000100051824 */ /* 0x040fe200078e02c7 */
[----:B------:R-:W-:Y:S03]  /*73b0*/  @P1 IADD3 R4, PT, PT, R0, R205, RZ ;  /* 0x000000cd00041210 */ /* 0x000fe60007ffe0ff */
[----:B------:R-:W-:Y:S01]  /*73c0*/  @P1 IMAD.IADD R2, R198, 0x1, R5 ;  /* 0x00000001c6021824 */ /* 0x000fe200078e0205 */
[----:B------:R-:W-:Y:S06]  /*73d0*/  @P0 BRA `(.L_x_119) ;  /* 0x00000000000c0947 */ /* 0x000fec0003800000 */
[----:B------:R-:W-:Y:S04]  /*73e0*/  SHF.L.U32 R3, R180, 0x1f, RZ ;  /* 0x0000001fb4037819 */ /* 0x000fe800000006ff */
[----:B------:R-:W2:Y:S02]  /*73f0*/  SYNCS.PHASECHK.TRANS64.TRYWAIT P0, [R206+URZ+0x30], R3 ;  /* 0x00003003ce0075a7 */ /* 0x000ea400080011ff */
[----:B--2---:R-:W-:Y:S05]  /*7400*/  @!P0 BRA `(.L_x_120) ;  /* 0x0000004c00008947 */ /* 0x004fea0003800000 */
.L_x_119:
[----:B------:R-:W-:Y:S05]  /*7410*/  BSYNC B0 ;  /* 0x0000000000007941 */ /* 0x000fea0003800000 */
.L_x_118:
[----:B------:R-:W-:Y:S01]  /*7420*/  ISETP.NE.AND P0, PT, R197, RZ, PT ;  /* 0x000000ffc500720c */ /* 0x000fe20003f05270 */
[----:B--2---:R-:W-:Y:S02]  /*7430*/  VIADD R206, R206, 0x50 ;  /* 0x00000050cece7836 */ /* 0x004fe40000000000 */
[----:B------:R-:W-:Y:S02]  /*7440*/  IMAD.U32 R3, RZ, RZ, UR37 ;  /* 0x00000025ff037e24 */ /* 0x000fe4000f8e00ff */
[----:B------:R-:W-:Y:S03]  /*7450*/  VIADD R181, R181, 0x1 ;  /* 0x00000001b5b57836 */ /* 0x000fe60000000000 */
[----:B------:R-:W-:Y:S05]  /*7460*/  PRMT R3, R3, 0x654, R206 ;  /* 0x0000065403037816 */ /* 0x000fea00000000ce */
[----:B------:R2:W3:Y:S04]  /*7470*/  @P0 LDS.128 R148, [R0] ;  /* 0x0000000000940984 */ /* 0x0004e80000000c00 */
[----:B------:R2:W4:Y:S04]  /*7480*/  @P0 LDS.128 R156, [R4+0x20] ;  /* 0x00002000049c0984 */ /* 0x0005280000000c00 */
        /* <DEDUP_REMOVED lines=9> */
[----:B------:R-:W-:Y:S01]  /*7520*/  SEL R181, R181, RZ, P0 ;  /* 0x000000ffb5b57207 */ /* 0x000fe20000000000 */
[----:B-----5:R5:W-:Y:S02]  /*7530*/  SYNCS.ARRIVE.TRANS64.RED.A1T0 RZ, [R3+URZ], RZ ;  /* 0x000000ff03ff79a7 */ /* 0x020be400081004ff */
[----:B-----5:R-:W-:Y:S04]  /*7540*/  SEL R3, RZ, 0x1, P0 ;  /* 0x00000001ff037807 */ /* 0x020fe80000000000 */
[----:B--234-:R-:W-:Y:S02]  /*7550*/  LOP3.LUT R180, R180, R3, RZ, 0x3c, !PT ;  /* 0x00000003b4b47212 */ /* 0x01cfe400078e3cff */
.L_x_117:
[----:B------:R-:W-:Y:S05]  /*7560*/  BSYNC B1 ;  /* 0x0000000000017941 */ /* 0x000fea0003800000 */
.L_x_116:
[----:B------:R-:W-:Y:S01]  /*7570*/  VIADD R0, R80, 0x40 ;  /* 0x0000004050007836 */ /* 0x000fe20000000000 */
[----:B------:R-:W-:Y:S04]  /*7580*/  BSSY.RECONVERGENT B6, `(.L_x_121) ;  /* 0x0000015000067945 */ /* 0x000fe80003800200 */
[----:B------:R-:W-:Y:S04]  /*7590*/  SHF.R.U32.HI R0, RZ, 0x15, R0 ;  /* 0x00000015ff007819 */ /* 0x000fe80000011600 */
[----:B------:R-:W-:Y:S11]  /*75a0*/  LOP3.LUT P0, RZ, R0, 0x3, R173, 0x48, !PT ;  /* 0x0000000300ff7812 */ /* 0x000ff600078048ad */
[----:B------:R-:W-:Y:S02]  /*75b0*/  @!UPT UIADD3 URZ, UPT, UPT, URZ, URZ, URZ ;  /* 0x000000fffffff290 */ /* 0x000fe4000fffe0ff */
[----:B------:R-:W-:Y:S05]  /*75c0*/  @!P0 BRA `(.L_x_122) ;  /* 0x0000000000408947 */ /* 0x000fea0003800000 */
[----:B------:R-:W2:Y:S01]  /*75d0*/  LDCU.64 UR8, c[0x4][0x78] ;  /* 0x01000f00ff0877ac */ /* 0x000ea20008000a00 */
[----:B------:R-:W-:Y:S01]  /*75e0*/  MOV R3, 0x0 ;  /* 0x0000000000037802 */ /* 0x000fe20000000f00 */
[----:B------:R-:W-:Y:S02]  /*75f0*/  HFMA2 R12, -RZ, RZ, 0, 5.9604644775390625e-08 ;  /* 0x00000001ff0c7431 */ /* 0x000fe400000001ff */
[----:B------:R-:W-:Y:S02]  /*7600*/  IMAD.MOV.U32 R8, RZ, RZ, 0x192 ;  /* 0x00000192ff087424 */ /* 0x000fe400078e00ff */
[----:B------:R-:W-:Y:S01]  /*7610*/  IMAD.MOV.U32 R13, RZ, RZ, RZ ;  /* 0x000000ffff0d7224 */ /* 0x000fe200078e00ff */
[----:B------:R-:W3:Y:S01]  /*7620*/  LDCU.64 UR6, c[0x4][0x80] ;  /* 0x01001000ff0677ac */ /* 0x000ee20008000a00 */
[----:B------:R-:W4:Y:S01]  /*7630*/  LDC.64 R2, c[0x4][R3] ;  /* 0x0100000003027b82 */ /* 0x000f220000000a00 */
[----:B------:R-:W5:Y:S01]  /*7640*/  LDCU.64 UR4, c[0x4][0x18] ;  /* 0x01000300ff0477ac */ /* 0x000f620008000a00 */
[----:B--2---:R-:W-:Y:S01]  /*7650*/  MOV R5, UR9 ;  /* 0x0000000900057c02 */ /* 0x004fe20008000f00 */
[----:B------:R-:W-:Y:S01]  /*7660*/  IMAD.U32 R4, RZ, RZ, UR8 ;  /* 0x00000008ff047e24 */ /* 0x000fe2000f8e00ff */
[----:B---3--:R-:W-:Y:S01]  /*7670*/  MOV R7, UR7 ;  /* 0x0000000700077c02 */ /* 0x008fe20008000f00 */
[----:B------:R-:W-:Y:S01]  /*7680*/  IMAD.U32 R6, RZ, RZ, UR6 ;  /* 0x00000006ff067e24 */ /* 0x000fe2000f8e00ff */
[----:B-----5:R-:W-:Y:S01]  /*7690*/  MOV R11, UR5 ;  /* 0x00000005000b7c02 */ /* 0x020fe20008000f00 */
[----:B------:R-:W-:Y:S02]  /*76a0*/  IMAD.U32 R10, RZ, RZ, UR4 ;  /* 0x00000004ff0a7e24 */ /* 0x000fe4000f8e00ff */
[----:B------:R-:W-:Y:S07]  /*76b0*/  LEPC R20, `(.L_x_122) ;  /* 0x000000001014794e */ /* 0x000fee0000000000 */
[----:B-1--4-:R-:W-:Y:S05]  /*76c0*/  CALL.ABS.NOINC R2 ;  /* 0x0000000002007343 */ /* 0x012fea0003c00000 */
.L_x_122:
[----:B------:R-:W-:Y:S05]  /*76d0*/  BSYNC.RECONVERGENT B6 ;  /* 0x0000000000067941 */ /* 0x000fea0003800200 */
.L_x_121:
[----:B------:R-:W-:Y:S01]  /*76e0*/  F2FP.F16.E4M3.UNPACK_B R4, R149 ;  /* 0x00000095ff04723e */ /* 0x000fe200020006ff */
[----:B------:R-:W-:Y:S05]  /*76f0*/  WARPSYNC.ALL ;  /* 0x0000000000007948 */ /* 0x000fea0003800000 */
[----:B------:R-:W-:Y:S01]  /*7700*/  R2UR UR4, R80 ;  /* 0x00000000500472ca */ /* 0x000fe200000e0000 */
[--C-:B------:R-:W-:Y:S01]  /*7710*/  HADD2.F32 R88, -RZ, R4.reuse.H0_H0 ;  /* 0x20000004ff587230 */ /* 0x100fe20000004100 */
[-C--:B------:R-:W-:Y:S01]  /*7720*/  F2FP.F16.E4M3.UNPACK_B R0, R148.reuse ;  /* 0x00000094ff00723e */ /* 0x080fe200020006ff */
[----:B------:R-:W-:Y:S01]  /*7730*/  HADD2.F32 R83, -RZ, R4.H1_H1 ;  /* 0x30000004ff537230 */ /* 0x000fe20000004100 */
[----:B------:R-:W-:Y:S01]  /*7740*/  F2FP.F16.E4M3.UNPACK_B R4, R151 ;  /* 0x00000097ff04723e */ /* 0x000fe200020006ff */
[----:B------:R-:W-:Y:S01]  /*7750*/  BSSY.RECONVERGENT B0, `(.L_x_123) ;  /* 0x0000116000007945 */ /* 0x000fe20003800200 */
[----:B------:R-:W-:Y:S01]  /*7760*/  F2FP.F16.E4M3.UNPACK_B R3, R148.H1 ;  /* 0x00000094ff03723e */ /* 0x000fe200030006ff */
[--C-:B------:R-:W-:Y:S01]  /*7770*/  HADD2.F32 R2, -RZ, R0.reuse.H0_H0 ;  /* 0x20000000ff027230 */ /* 0x100fe20000004100 */
[----:B-1----:R-:W-:Y:S01]  /*7780*/  F2FP.F16.E4M3.UNPACK_B R135, R162 ;  /* 0x000000a2ff87723e */ /* 0x002fe200020006ff */
[----:B------:R-:W-:Y:S01]  /*7790*/  HADD2.F32 R82, -RZ, R0.H1_H1 ;  /* 0x30000000ff527230 */ /* 0x000fe20000004100 */
[----:B------:R-:W-:Y:S01]  /*77a0*/  F2FP.F16.E4M3.UNPACK_B R0, R149.H1 ;  /* 0x00000095ff00723e */ /* 0x000fe200030006ff */
[--C-:B------:R-:W-:Y:S01]  /*77b0*/  HADD2.F32 R84, -RZ, R3.reuse.H0_H0 ;  /* 0x20000003ff547230 */ /* 0x100fe20000004100 */
[----:B------:R-:W-:Y:S01]  /*77c0*/  F2FP.F16.E4M3.UNPACK_B R125, R159.H1 ;  /* 0x0000009fff7d723e */ /* 0x000fe200030006ff */
[----:B------:R-:W-:Y:S01]  /*77d0*/  HADD2.F32 R86, -RZ, R3.H1_H1 ;  /* 0x30000003ff567230 */ /* 0x000fe20000004100 */
[-C--:B------:R-:W-:Y:S01]  /*77e0*/  F2FP.F16.E4M3.UNPACK_B R3, R150.reuse ;  /* 0x00000096ff03723e */ /* 0x080fe200020006ff */
[--C-:B------:R-:W-:Y:S01]  /*77f0*/  HADD2.F32 R90, -RZ, R0.reuse.H0_H0 ;  /* 0x20000000ff5a7230 */ /* 0x100fe20000004100 */
[----:B------:R-:W-:Y:S01]  /*7800*/  ISETP.NE.AND P0, PT, R189, RZ, PT ;  /* 0x000000ffbd00720c */ /* 0x000fe20003f05270 */
[----:B------:R-:W-:Y:S01]  /*7810*/  HADD2.F32 R85, -RZ, R0.H1_H1 ;  /* 0x30000000ff557230 */ /* 0x000fe20000004100 */
[----:B------:R-:W-:Y:S01]  /*7820*/  F2FP.F16.E4M3.UNPACK_B R0, R150.H1 ;  /* 0x00000096ff00723e */ /* 0x000fe200030006ff */
[--C-:B------:R-:W-:Y:S01]  /*7830*/  HADD2.F32 R92, -RZ, R3.reuse.H0_H0 ;  /* 0x20000003ff5c7230 */ /* 0x100fe20000004100 */
[----:B------:R-:W-:Y:S01]  /*7840*/  ISETP.NE.AND P6, PT, R204, RZ, PT ;  /* 0x000000ffcc00720c */ /* 0x000fe20003fc5270 */
[----:B------:R-:W-:Y:S01]  /*7850*/  HADD2.F32 R87, -RZ, R3.H1_H1 ;  /* 0x30000003ff577230 */ /* 0x000fe20000004100 */
[----:B------:R-:W-:Y:S01]  /*7860*/  F2FP.F16.E4M3.UNPACK_B R3, R151.H1 ;  /* 0x00000097ff03723e */ /* 0x000fe200030006ff */
[--C-:B------:R-:W-:Y:S02]  /*7870*/  HADD2.F32 R94, -RZ, R0.reuse.H0_H0 ;  /* 0x20000000ff5e7230 */ /* 0x100fe40000004100 */
[----:B------:R-:W-:Y:S01]  /*7880*/  HADD2.F32 R89, -RZ, R0.H1_H1 ;  /* 0x30000000ff597230 */ /* 0x000fe20000004100 */
[-C--:B------:R-:W-:Y:S01]  /*7890*/  F2FP.F16.E4M3.UNPACK_B R0, R152.reuse ;  /* 0x00000098ff00723e */ /* 0x080fe200020006ff */
[--C-:B------:R-:W-:Y:S02]  /*78a0*/  HADD2.F32 R96, -RZ, R4.reuse.H0_H0 ;  /* 0x20000004ff607230 */ /* 0x100fe40000004100 */
[----:B------:R-:W-:Y:S01]  /*78b0*/  HADD2.F32 R91, -RZ, R4.H1_H1 ;  /* 0x30000004ff5b7230 */ /* 0x000fe20000004100 */
[-C--:B------:R-:W-:Y:S01]  /*78c0*/  F2FP.F16.E4M3.UNPACK_B R4, R153.reuse ;  /* 0x00000099ff04723e */ /* 0x080fe200020006ff */
[--C-:B------:R-:W-:Y:S02]  /*78d0*/  HADD2.F32 R100, -RZ, R0.reuse.H0_H0 ;  /* 0x20000000ff647230 */ /* 0x100fe40000004100 */
[----:B------:R-:W-:Y:S01]  /*78e0*/  HADD2.F32 R95, -RZ, R0.H1_H1 ;  /* 0x30000000ff5f7230 */ /* 0x000fe20000004100 */
[----:B------:R-:W-:Y:S01]  /*78f0*/  F2FP.F16.E4M3.UNPACK_B R0, R153.H1 ;  /* 0x00000099ff00723e */ /* 0x000fe200030006ff */
[--C-:B------:R-:W-:Y:S02]  /*7900*/  HADD2.F32 R98, -RZ, R3.reuse.H0_H0 ;  /* 0x20000003ff627230 */ /* 0x100fe40000004100 */
[----:B------:R-:W-:Y:S01]  /*7910*/  HADD2.F32 R93, -RZ, R3.H1_H1 ;  /* 0x30000003ff5d7230 */ /* 0x000fe20000004100 */
[----:B------:R-:W-:Y:S01]  /*7920*/  F2FP.F16.E4M3.UNPACK_B R3, R152.H1 ;  /* 0x00000098ff03723e */ /* 0x000fe200030006ff */
[--C-:B------:R-:W-:Y:S02]  /*7930*/  HADD2.F32 R106, -RZ, R0.reuse.H0_H0 ;  /* 0x20000000ff6a7230 */ /* 0x100fe40000004100 */
[----:B------:R-:W-:Y:S01]  /*7940*/  HADD2.F32 R101, -RZ, R0.H1_H1 ;  /* 0x30000000ff657230 */ /* 0x000fe20000004100 */
[-C--:B------:R-:W-:Y:S01]  /*7950*/  F2FP.F16.E4M3.UNPACK_B R0, R154.reuse.H1 ;  /* 0x0000009aff00723e */ /* 0x080fe200030006ff */
[--C-:B------:R-:W-:Y:S02]  /*7960*/  HADD2.F32 R104, -RZ, R4.reuse.H0_H0 ;  /* 0x20000004ff687230 */ /* 0x100fe40000004100 */
[----:B------:R-:W-:Y:S01]  /*7970*/  HADD2.F32 R99, -RZ, R4.H1_H1 ;  /* 0x30000004ff637230 */ /* 0x000fe20000004100 */
[----:B------:R-:W-:Y:S01]  /*7980*/  F2FP.F16.E4M3.UNPACK_B R4, R155 ;  /* 0x0000009bff04723e */ /* 0x000fe200020006ff */
[--C-:B------:R-:W-:Y:S02]  /*7990*/  HADD2.F32 R102, -RZ, R3.reuse.H0_H0 ;  /* 0x20000003ff667230 */ /* 0x100fe40000004100 */
[----:B------:R-:W-:Y:S01]  /*79a0*/  HADD2.F32 R97, -RZ, R3.H1_H1 ;  /* 0x30000003ff617230 */ /* 0x000fe20000004100 */
[----:B------:R-:W-:Y:S01]  /*79b0*/  F2FP.F16.E4M3.UNPACK_B R3, R154 ;  /* 0x0000009aff03723e */ /* 0x000fe200020006ff */
[--C-:B------:R-:W-:Y:S02]  /*79c0*/  HADD2.F32 R110, -RZ, R0.reuse.H0_H0 ;  /* 0x20000000ff6e7230 */ /* 0x100fe40000004100 */
[----:B------:R-:W-:Y:S01]  /*79d0*/  HADD2.F32 R105, -RZ, R0.H1_H1 ;  /* 0x30000000ff697230 */ /* 0x000fe20000004100 */
[-C--:B------:R-:W-:Y:S01]  /*79e0*/  F2FP.F16.E4M3.UNPACK_B R0, R156.reuse ;  /* 0x0000009cff00723e */ /* 0x080fe200020006ff */
[--C-:B------:R-:W-:Y:S02]  /*79f0*/  HADD2.F32 R112, -RZ, R4.reuse.H0_H0 ;  /* 0x20000004ff707230 */ /* 0x100fe40000004100 */
[----:B------:R-:W-:Y:S01]  /*7a00*/  HADD2.F32 R107, -RZ, R4.H1_H1 ;  /* 0x30000004ff6b7230 */ /* 0x000fe20000004100 */
[----:B------:R-:W-:Y:S01]  /*7a10*/  F2FP.F16.E4M3.UNPACK_B R4, R157 ;  /* 0x0000009dff04723e */ /* 0x000fe200020006ff */
[--C-:B------:R-:W-:Y:S02]  /*7a20*/  HADD2.F32 R108, -RZ, R3.reuse.H0_H0 ;  /* 0x20000003ff6c7230 */ /* 0x100fe40000004100 */
[----:B------:R-:W-:Y:S01]  /*7a30*/  HADD2.F32 R103, -RZ, R3.H1_H1 ;  /* 0x30000003ff677230 */ /* 0x000fe20000004100 */
[----:B------:R-:W-:Y:S01]  /*7a40*/  F2FP.F16.E4M3.UNPACK_B R3, R155.H1 ;  /* 0x0000009bff03723e */ /* 0x000fe200030006ff */
[--C-:B------:R-:W-:Y:S02]  /*7a50*/  HADD2.F32 R116, -RZ, R0.reuse.H0_H0 ;  /* 0x20000000ff747230 */ /* 0x100fe40000004100 */
[----:B------:R-:W-:Y:S01]  /*7a60*/  HADD2.F32 R111, -RZ, R0.H1_H1 ;  /* 0x30000000ff6f7230 */ /* 0x000fe20000004100 */
[----:B------:R-:W-:Y:S01]  /*7a70*/  F2FP.F16.E4M3.UNPACK_B R0, R156.H1 ;  /* 0x0000009cff00723e */ /* 0x000fe200030006ff */
[--C-:B------:R-:W-:Y:S02]  /*7a80*/  HADD2.F32 R120, -RZ, R4.reuse.H0_H0 ;  /* 0x20000004ff787230 */ /* 0x100fe40000004100 */
[----:B------:R-:W-:Y:S02]  /*7a90*/  HADD2.F32 R115, -RZ, R4.H1_H1 ;  /* 0x30000004ff737230 */ /* 0x000fe40000004100 */
[--C-:B------:R-:W-:Y:S01]  /*7aa0*/  HADD2.F32 R114, -RZ, R3.reuse.H0_H0 ;  /* 0x20000003ff727230 */ /* 0x100fe20000004100 */
[----:B------:R-:W1:Y:S01]  /*7ab0*/  LDTM.x64 R4, tmem[UR4+0x40] ;  /* 0x00004004000479ee */ /* 0x000e620008340000 */
[----:B------:R-:W-:Y:S01]  /*7ac0*/  HADD2.F32 R109, -RZ, R3.H1_H1 ;  /* 0x30000003ff6d7230 */ /* 0x000fe20000004100 */
[----:B------:R-:W-:Y:S01]  /*7ad0*/  F2FP.F16.E4M3.UNPACK_B R3, R157.H1 ;  /* 0x0000009dff03723e */ /* 0x000fe200030006ff */
        /* <DEDUP_REMOVED lines=14> */
[----:B------:R-:W-:Y:S01]  /*7bc0*/  F2FP.F16.E4M3.UNPACK_B R0, R160.H1 ;  /* 0x000000a0ff00723e */ /* 0x000fe200030006ff */
[--C-:B------:R-:W-:Y:S02]  /*7bd0*/  HADD2.F32 R132, -RZ, R3.reuse.H0_H0 ;  /* 0x20000003ff847230 */ /* 0x100fe40000004100 */
[C---:B-1----:R-:W-:Y:S01]  /*7be0*/  FMUL R7, R78.reuse, R7 ;  /* 0x000000074e077220 */ /* 0x042fe20000400000 */
        /* <DEDUP_REMOVED lines=10> */
[C---:B------:R-:W-:Y:S01]  /*7c90*/  FMUL R0, R78.reuse, R4 ;  /* 0x000000044e007220 */ /* 0x040fe20000400000 */
[--C-:B------:R-:W-:Y:S01]  /*7ca0*/  HADD2.F32 R140, -RZ, R135.reuse.H0_H0 ;  /* 0x20000087ff8c7230 */ /* 0x100fe20000004100 */
[----:B------:R-:W-:Y:S01]  /*7cb0*/  F2FP.F16.E4M3.UNPACK_B R4, R163 ;  /* 0x000000a3ff04723e */ /* 0x000fe200020006ff */
[----:B------:R-:W-:Y:S02]  /*7cc0*/  HADD2.F32 R135, -RZ, R135.H1_H1 ;  /* 0x30000087ff877230 */ /* 0x000fe40000004100 */
[C---:B------:R-:W-:Y:S01]  /*7cd0*/  FFMA R0, R81.reuse, R2, R0 ;  /* 0x0000000251007223 */ /* 0x040fe20000000000 */
[C---:B------:R-:W-:Y:S01]  /*7ce0*/  FMUL R2, R78.reuse, R5 ;  /* 0x000000054e027220 */ /* 0x040fe20000400000 */
[--C-:B------:R-:W-:Y:S01]  /*7cf0*/  HADD2.F32 R142, -RZ, R3.reuse.H0_H0 ;  /* 0x20000003ff8e7230 */ /* 0x100fe20000004100 */
[----:B------:R-:W-:Y:S01]  /*7d00*/  F2FP.F16.E4M3.UNPACK_B R5, R163.H1 ;  /* 0x000000a3ff05723e */ /* 0x000fe200030006ff */
[----:B------:R-:W-:Y:S02]  /*7d10*/  HADD2.F32 R137, -RZ, R3.H1_H1 ;  /* 0x30000003ff897230 */ /* 0x000fe40000004100 */
[C---:B------:R-:W-:Y:S01]  /*7d20*/  FFMA R2, R81.reuse, R82, R2 ;  /* 0x0000005251027223 */ /* 0x040fe20000000002 */
[--C-:B------:R-:W-:Y:S02]  /*7d30*/  HADD2.F32 R82, -RZ, R4.reuse.H0_H0 ;  /* 0x20000004ff527230 */ /* 0x100fe40000004100 */
[C---:B------:R-:W-:Y:S01]  /*7d40*/  FMUL R3, R78.reuse, R6 ;  /* 0x000000064e037220 */ /* 0x040fe20000400000 */
[----:B------:R-:W-:Y:S02]  /*7d50*/  HADD2.F32 R139, -RZ, R4.H1_H1 ;  /* 0x30000004ff8b7230 */ /* 0x000fe40000004100 */
[C---:B------:R-:W-:Y:S01]  /*7d60*/  FMUL R4, R78.reuse, R9 ;  /* 0x000000094e047220 */ /* 0x040fe20000400000 */
[--C-:B------:R-:W-:Y:S02]  /*7d70*/  HADD2.F32 R141, -RZ, R5.reuse.H1_H1 ;  /* 0x30000005ff8d7230 */ /* 0x100fe40000004100 */
[C---:B------:R-:W-:Y:S01]  /*7d80*/  FFMA R3, R81.reuse, R84, R3 ;  /* 0x0000005451037223 */ /* 0x040fe20000000003 */
[----:B------:R-:W-:Y:S01]  /*7d90*/  FFMA R7, R81, R86, R7 ;  /* 0x0000005651077223 */ /* 0x000fe20000000007 */
[----:B------:R-:W-:Y:S02]  /*7da0*/  HADD2.F32 R84, -RZ, R5.H0_H0 ;  /* 0x20000005ff547230 */ /* 0x000fe40000004100 */
[C---:B------:R-:W-:Y:S01]  /*7db0*/  FMUL R5, R78.reuse, R10 ;  /* 0x0000000a4e057220 */ /* 0x040fe20000400000 */
[C---:B------:R-:W-:Y:S01]  /*7dc0*/  FMUL R6, R78.reuse, R11 ;  /* 0x0000000b4e067220 */ /* 0x040fe20000400000 */
[C---:B------:R-:W-:Y:S01]  /*7dd0*/  FMUL R11, R78.reuse, R16 ;  /* 0x000000104e0b7220 */ /* 0x040fe20000400000 */
[----:B------:R-:W-:Y:S01]  /*7de0*/  F2FP.SATFINITE.E4M3.F32.PACK_AB_MERGE_C R143, R7, R3, RZ ;  /* 0x00000003078f723e */ /* 0x000fe200048070ff */
[C---:B------:R-:W-:Y:S01]  /*7df0*/  FMUL R3, R78.reuse, R8 ;  /* 0x000000084e037220 */ /* 0x040fe20000400000 */
[C---:B------:R-:W-:Y:S01]  /*7e00*/  FMUL R7, R78.reuse, R12 ;  /* 0x0000000c4e077220 */ /* 0x040fe20000400000 */
[C---:B------:R-:W-:Y:S01]  /*7e10*/  FMUL R8, R78.reuse, R13 ;  /* 0x0000000d4e087220 */ /* 0x040fe20000400000 */
[C---:B------:R-:W-:Y:S01]  /*7e20*/  FMUL R12, R78.reuse, R17 ;  /* 0x000000114e0c7220 */ /* 0x040fe20000400000 */
[C---:B------:R-:W-:Y:S01]  /*7e30*/  FFMA R3, R81.reuse, R88, R3 ;  /* 0x0000005851037223 */ /* 0x040fe20000000003 */
[C---:B------:R-:W-:Y:S01]  /*7e40*/  FFMA R4, R81.reuse, R83, R4 ;  /* 0x0000005351047223 */ /* 0x040fe20000000004 */
[C---:B------:R-:W-:Y:S01]  /*7e50*/  FFMA R5, R81.reuse, R90, R5 ;  /* 0x0000005a51057223 */ /* 0x040fe20000000005 */
[C---:B------:R-:W-:Y:S01]  /*7e60*/  FFMA R6, R81.reuse, R85, R6 ;  /* 0x0000005551067223 */ /* 0x040fe20000000006 */
[C---:B------:R-:W-:Y:S01]  /*7e70*/  FFMA R7, R81.reuse, R92, R7 ;  /* 0x0000005c51077223 */ /* 0x040fe20000000007 */
[C---:B------:R-:W-:Y:S01]  /*7e80*/  FFMA R8, R81.reuse, R87, R8 ;  /* 0x0000005751087223 */ /* 0x040fe20000000008 */
[C---:B------:R-:W-:Y:S01]  /*7e90*/  FMUL R16, R78.reuse, R21 ;  /* 0x000000154e107220 */ /* 0x040fe20000400000 */
[----:B------:R-:W-:Y:S01]  /*7ea0*/  FMUL R9, R78, R14 ;  /* 0x0000000e4e097220 */ /* 0x000fe20000400000 */
[----:B------:R-:W-:Y:S01]  /*7eb0*/  F2FP.SATFINITE.E4M3.F32.PACK_AB_MERGE_C R5, R6, R5, RZ ;  /* 0x000000050605723e */ /* 0x000fe200048070ff */
[C---:B------:R-:W-:Y:S01]  /*7ec0*/  FMUL R10, R78.reuse, R15 ;  /* 0x0000000f4e0a7220 */ /* 0x040fe20000400000 */
[C---:B------:R-:W-:Y:S01]  /*7ed0*/  FMUL R15, R78.reuse, R20 ;  /* 0x000000144e0f7220 */ /* 0x040fe20000400000 */
[C---:B------:R-:W-:Y:S01]  /*7ee0*/  FFMA R9, R81.reuse, R94, R9 ;  /* 0x0000005e51097223 */ /* 0x040fe20000000009 */
[C---:B------:R-:W-:Y:S01]  /*7ef0*/  FMUL R20, R78.reuse, R25 ;  /* 0x000000194e147220 */ /* 0x040fe20000400000 */
[C---:B------:R-:W-:Y:S01]  /*7f00*/  FFMA R10, R81.reuse, R89, R10 ;  /* 0x00000059510a7223 */ /* 0x040fe2000000000a */
[C---:B------:R-:W-:Y:S01]  /*7f10*/  FFMA R11, R81.reuse, R96, R11 ;  /* 0x00000060510b7223 */ /* 0x040fe2000000000b */
[C---:B------:R-:W-:Y:S01]  /*7f20*/  FFMA R12, R81.reuse, R91, R12 ;  /* 0x0000005b510c7223 */ /* 0x040fe2000000000c */
[C---:B------:R-:W-:Y:S01]  /*7f30*/  FMUL R13, R78.reuse, R18 ;  /* 0x000000124e0d7220 */ /* 0x040fe20000400000 */
[----:B------:R-:W-:Y:S01]  /*7f40*/  FMUL R14, R78, R19 ;  /* 0x000000134e0e7220 */ /* 0x000fe20000400000 */
[----:B------:R-:W-:Y:S01]  /*7f50*/  F2FP.SATFINITE.E4M3.F32.PACK_AB_MERGE_C R9, R10, R9, RZ ;  /* 0x000000090a09723e */ /* 0x000fe200048070ff */
[C---:B------:R-:W-:Y:S01]  /*7f60*/  FMUL R19, R78.reuse, R24 ;  /* 0x000000184e137220 */ /* 0x040fe20000400000 */
        /* <DEDUP_REMOVED lines=17> */
[----:B------:R-:W-:Y:S01]  /*8080*/  FMUL R27, R78, R32 ;  /* 0x000000204e1b7220 */ /* 0x000fe20000400000 */
[C---:B------:R-:W-:Y:S01]  /*8090*/  FFMA R21, R81.reuse, R106, R21 ;  /* 0x0000006a51157223 */ /* 0x040fe20000000015 */
[C---:B------:R-:W-:Y:S01]  /*80a0*/  FFMA R22, R81.reuse, R101, R22 ;  /* 0x0000006551167223 */ /* 0x040fe20000000016 */
[----:B------:R-:W-:Y:S01]  /*80b0*/  F2FP.SATFINITE.E4M3.F32.PACK_AB_MERGE_C R16, R16, R15, R17 ;  /* 0x0000000f1010723e */ /* 0x000fe20004807011 */
[C---:B------:R-:W-:Y:S01]  /*80c0*/  FFMA R23, R81.reuse, R108, R23 ;  /* 0x0000006c51177223 */ /* 0x040fe20000000017 */
[C---:B------:R-:W-:Y:S01]  /*80d0*/  FFMA R24, R81.reuse, R103, R24 ;  /* 0x0000006751187223 */ /* 0x040fe20000000018 */
[----:B------:R-:W-:Y:S01]  /*80e0*/  FMUL R32, R78, R37 ;  /* 0x000000254e207220 */ /* 0x000fe20000400000 */
[----:B------:R-:W-:Y:S01]  /*80f0*/  F2FP.SATFINITE.E4M3.F32.PACK_AB_MERGE_C R21, R22, R21, RZ ;  /* 0x000000151615723e */ /* 0x000fe200048070ff */
[C---:B------:R-:W-:Y:S01]  /*8100*/  FMUL R25, R78.reuse, R30 ;  /* 0x0000001e4e197220 */ /* 0x040fe20000400000 */
[C---:B------:R-:W-:Y:S01]  /*8110*/  FMUL R26, R78.reuse, R31 ;  /* 0x0000001f4e1a7220 */ /* 0x040fe20000400000 */
[----:B------:R-:W-:Y:S01]  /*8120*/  FMUL R31, R78, R36 ;  /* 0x000000244e1f7220 */ /* 0x000fe20000400000 */
[----:B------:R-:W-:Y:S01]  /*8130*/  F2FP.SATFINITE.E4M3.F32.PACK_AB_MERGE_C R17, R20, R19, R21 ;  /* 0x000000131411723e */ /* 0x000fe20004807015 */
        /* <DEDUP_REMOVED lines=8> */
[----:B------:R-:W-:Y:S01]  /*81c0*/  FMUL R35, R78, R40 ;  /* 0x000000284e237220 */ /* 0x000fe20000400000 */
[C---:B------:R-:W-:Y:S01]  /*81d0*/  FFMA R29, R81.reuse, R114, R29 ;  /* 0x00000072511d7223 */ /* 0x040fe2000000001d */
[----:B------:R-:W-:Y:S01]  /*81e0*/  F2FP.SATFINITE.E4M3.F32.PACK_AB_MERGE_C R18, R24, R23, R18 ;  /* 0x000000171812723e */ /* 0x000fe20004807012 */
        /* <DEDUP_REMOVED lines=22> */
[C---:B------:R-:W-:Y:S01]  /*8350*/  FMUL R41, R78.reuse, R46 ;  /* 0x0000002e4e297220 */ /* 0x040fe20000400000 */
[C---:B------:R-:W-:Y:S01]  /*8360*/  FMUL R42, R78.reuse, R47 ;  /* 0x0000002f4e2a7220 */ /* 0x040fe20000400000 */
[C---:B------:R-:W-:Y:S01]  /*8370*/  FFMA R40, R81.reuse, R119, R40 ;  /* 0x0000007751287223 */ /* 0x040fe20000000028 */
[--C-:B------:R-:W-:Y:S02]  /*8380*/  HADD2.F32 R130, -RZ, R125.reuse.H0_H0 ;  /* 0x2000007dff827230 */ /* 0x100fe40000004100 */
[C---:B------:R-:W-:Y:S01]  /*8390*/  FFMA R41, R81.reuse, R126, R41 ;  /* 0x0000007e51297223 */ /* 0x040fe20000000029 */
[----:B------:R-:W-:Y:S02]  /*83a0*/  HADD2.F32 R125, -RZ, R125.H1_H1 ;  /* 0x3000007dff7d7230 */ /* 0x000fe40000004100 */
[C---:B------:R-:W-:Y:S01]  /*83b0*/  FMUL R45, R78.reuse, R50 ;  /* 0x000000324e2d7220 */ /* 0x040fe20000400000 */
[C---:B------:R-:W-:Y:S01]  /*83c0*/  FFMA R42, R81.reuse, R121, R42 ;  /* 0x00000079512a7223 */ /* 0x040fe2000000002a */
[C---:B------:R-:W-:Y:S01]  /*83d0*/  FMUL R46, R78.reuse, R51 ;  /* 0x000000334e2e7220 */ /* 0x040fe20000400000 */
[C---:B------:R-:W-:Y:S01]  /*83e0*/  FFMA R43, R81.reuse, R128, R43 ;  /* 0x00000080512b7223 */ /* 0x040fe2000000002b */
[C---:B------:R-:W-:Y:S01]  /*83f0*/  FMUL R47, R78.reuse, R52 ;  /* 0x000000344e2f7220 */ /* 0x040fe20000400000 */
        /* <DEDUP_REMOVED lines=10> */
[C---:B------:R-:W-:Y:S01]  /*84a0*/  FFMA R45, R81.reuse, R130, R45 ;  /* 0x00000082512d7223 */ /* 0x040fe2000000002d */
[C---:B------:R-:W-:Y:S01]  /*84b0*/  FMUL R59, R78.reuse, R64 ;  /* 0x000000404e3b7220 */ /* 0x040fe20000400000 */
[C---:B------:R-:W-:Y:S01]  /*84c0*/  FMUL R60, R78.reuse, R65 ;  /* 0x000000414e3c7220 */ /* 0x040fe20000400000 */
[C---:B------:R-:W-:Y:S01]  /*84d0*/  FMUL R61, R78.reuse, R66 ;  /* 0x000000424e3d7220 */ /* 0x040fe20000400000 */
[----:B------:R-:W-:Y:S01]  /*84e0*/  FMUL R62, R78, R67 ;  /* 0x000000434e3e7220 */ /* 0x000fe20000400000 */
[C---:B------:R-:W-:Y:S01]  /*84f0*/  FFMA R46, R81.reuse, R125, R46 ;  /* 0x0000007d512e7223 */ /* 0x040fe2000000002e */
[----:B------:R-:W-:Y:S01]  /*8500*/  F2FP.SATFINITE.E4M3.F32.PACK_AB_MERGE_C R64, R2, R0, R143 ;  /* 0x000000000240723e */ /* 0x000fe2000480708f */
[C---:B------:R-:W-:Y:S01]  /*8510*/  FFMA R47, R81.reuse, R132, R47 ;  /* 0x00000084512f7223 */ /* 0x040fe2000000002f */
[----:B------:R-:W-:Y:S01]  /*8520*/  F2FP.SATFINITE.E4M3.F32.PACK_AB_MERGE_C R65, R4, R3, R5 ;  /* 0x000000030441723e */ /* 0x000fe20004807005 */
[C---:B------:R-:W-:Y:S01]  /*8530*/  FFMA R48, R81.reuse, R127, R48 ;  /* 0x0000007f51307223 */ /* 0x040fe20000000030 */
[----:B------:R-:W-:Y:S01]  /*8540*/  F2FP.SATFINITE.E4M3.F32.PACK_AB_MERGE_C R66, R8, R7, R9 ;  /* 0x000000070842723e */ /* 0x000fe20004807009 */
[C---:B------:R-:W-:Y:S01]  /*8550*/  FFMA R49, R81.reuse, R134, R49 ;  /* 0x0000008651317223 */ /* 0x040fe20000000031 */
[----:B------:R-:W-:Y:S01]  /*8560*/  F2FP.SATFINITE.E4M3.F32.PACK_AB_MERGE_C R67, R12, R11, R13 ;  /* 0x0000000b0c43723e */ /* 0x000fe2000480700d */
[----:B------:R-:W-:Y:S01]  /*8570*/  FMUL R53, R78, R58 ;  /* 0x0000003a4e357220 */ /* 0x000fe20000400000 */
[C---:B------:R-:W-:Y:S01]  /*8580*/  FFMA R50, R81.reuse, R129, R50 ;  /* 0x0000008151327223 */ /* 0x040fe20000000032 */
[C---:B------:R-:W-:Y:S01]  /*8590*/  FFMA R51, R81.reuse, R136, R51 ;  /* 0x0000008851337223 */ /* 0x040fe20000000033 */
[C---:B------:R-:W-:Y:S01]  /*85a0*/  FFMA R52, R81.reuse, R131, R52 ;  /* 0x0000008351347223 */ /* 0x040fe20000000034 */
[----:B------:R1:W-:Y:S01]  /*85b0*/  STS.128 [R172+UR49+0xa200], R64 ;  /* 0x00a20040ac007988 */ /* 0x0003e20008000c31 */
[C---:B------:R-:W-:Y:S01]  /*85c0*/  FFMA R53, R81.reuse, R138, R53 ;  /* 0x0000008a51357223 */ /* 0x040fe20000000035 */
[----:B------:R-:W-:Y:S01]  /*85d0*/  F2FP.SATFINITE.E4M3.F32.PACK_AB_MERGE_C R37, R38, R37, RZ ;  /* 0x000000252625723e */ /* 0x000fe200048070ff */
[C---:B------:R-:W-:Y:S01]  /*85e0*/  FFMA R54, R81.reuse, R133, R54 ;  /* 0x0000008551367223 */ /* 0x040fe20000000036 */
[----:B------:R-:W-:Y:S01]  /*85f0*/  FMUL R58, R78, R63 ;  /* 0x0000003f4e3a7220 */ /* 0x000fe20000400000 */
[C---:B------:R-:W-:Y:S01]  /*8600*/  FFMA R55, R81.reuse, R140, R55 ;  /* 0x0000008c51377223 */ /* 0x040fe20000000037 */
[C---:B------:R-:W-:Y:S01]  /*8610*/  FFMA R56, R81.reuse, R135, R56 ;  /* 0x0000008751387223 */ /* 0x040fe20000000038 */
[C---:B------:R-:W-:Y:S01]  /*8620*/  FFMA R57, R81.reuse, R142, R57 ;  /* 0x0000008e51397223 */ /* 0x040fe20000000039 */
[----:B------:R1:W-:Y:S01]  /*8630*/  STS.128 [R193+0xa010], R16 ;  /* 0x00a01010c1007388 */ /* 0x0003e20000000c00 */
[----:B------:R-:W-:Y:S01]  /*8640*/  F2FP.SATFINITE.E4M3.F32.PACK_AB_MERGE_C R33, R36, R35, R37 ;  /* 0x000000232421723e */ /* 0x000fe20004807025 */
[C---:B------:R-:W-:Y:S01]  /*8650*/  FFMA R58, R81.reuse, R137, R58 ;  /* 0x00000089513a7223 */ /* 0x040fe2000000003a */
[----:B------:R-:W-:Y:S01]  /*8660*/  F2FP.SATFINITE.E4M3.F32.PACK_AB_MERGE_C R34, R42, R41, RZ ;  /* 0x000000292a22723e */ /* 0x000fe200048070ff */
[C---:B------:R-:W-:Y:S01]  /*8670*/  FFMA R59, R81.reuse, R82, R59 ;  /* 0x00000052513b7223 */ /* 0x040fe2000000003b */
[----:B------:R-:W-:Y:S01]  /*8680*/  F2FP.SATFINITE.E4M3.F32.PACK_AB_MERGE_C R35, R46, R45, RZ ;  /* 0x0000002d2e23723e */ /* 0x000fe200048070ff */
        /* <DEDUP_REMOVED lines=25> */
[----:B------:R-:W-:Y:S02]  /*8820*/  UIADD3 UR8, UP0, UPT, UR52, 0x680, URZ ;  /* 0x0000068034087890 */ /* 0x000fe4000ff1e0ff */
[----:B------:R-:W-:Y:S02]  /*8830*/  UIADD3 UR5, UPT, UPT, UR41, 0x40, URZ ;  /* 0x0000004029057890 */ /* 0x000fe4000fffe0ff */
[----:B------:R-:W-:Y:S02]  /*8840*/  UIADD3 UR4, UPT, UPT, UR49, 0xa200, URZ ;  /* 0x0000a20031047890 */ /* 0x000fe4000fffe0ff */
[----:B------:R-:W-:Y:S01]  /*8850*/  UIADD3.X UR9, UPT, UPT, URZ, UR53, URZ, UP0, !UPT ;  /* 0x00000035ff097290 */ /* 0x000fe200087fe4ff */
[----:B------:R-:W-:Y:S01]  /*8860*/  UMOV UR6, UR42 ;  /* 0x0000002a00067c82 */ /* 0x000fe20008000000 */
[----:B------:R-:W-:Y:S07]  /*8870*/  UMOV UR7, UR36 ;  /* 0x0000002400077c82 */ /* 0x000fee0008000000 */
[----:B------:R2:W-:Y:S01]  /*8880*/  UTMASTG.3D [UR4], [UR8] ;  /* 0x00000004080073b5 */ /* 0x0005e20008010000 */
[----:B------:R0:W-:Y:S01]  /*8890*/  UTMACMDFLUSH ;  /* 0x00000000000079b7 */ /* 0x0001e20000000000 */
[----:B--2---:R-:W-:Y:S04]  /*88a0*/  DEPBAR.LE SB0, 0x1 ;  /* 0x000080400000791a */ /* 0x004fe80000000000 */
.L_x_124:
[----:B------:R-:W-:Y:S05]  /*88b0*/  BSYNC.RECONVERGENT B0 ;  /* 0x0000000000007941 */ /* 0x000fea0003800200 */
.L_x_123:
        /* <DEDUP_REMOVED lines=16> */
.L_x_128:
[----:B------:R-:W-:Y:S05]  /*89c0*/  BSYNC B0 ;  /* 0x0000000000007941 */ /* 0x000fea0003800000 */
.L_x_127:
        /* <DEDUP_REMOVED lines=20> */
.L_x_126:
[----:B------:R-:W-:Y:S05]  /*8b10*/  BSYNC B1 ;  /* 0x0000000000017941 */ /* 0x000fea0003800000 */
.L_x_125:
[----:B--2---:R-:W-:Y:S01]  /*8b20*/  VIADD R0, R80, 0x80 ;  /* 0x0000008050007836 */ /* 0x004fe20000000000 */
        /* <DEDUP_REMOVED lines=10> */
[----:B------:R-:W5:Y:S01]  /*8bd0*/  LDCU.64 UR6, c[0x4][0x80] ;  /* 0x01001000ff0677ac */ /* 0x000f620008000a00 */
[----:B------:R-:W1:Y:S01]  /*8be0*/  LDC.64 R2, c[0x4][R3] ;  /* 0x0100000003027b82 */ /* 0x000e620000000a00 */
[----:B------:R-:W3:Y:S01]  /*8bf0*/  LDCU.64 UR4, c[0x4][0x18] ;  /* 0x01000300ff0477ac */ /* 0x000ee20008000a00 */
[----:B--2---:R-:W-:Y:S01]  /*8c00*/  MOV R5, UR9 ;  /* 0x0000000900057c02 */ /* 0x004fe20008000f00 */
[----:B------:R-:W-:Y:S01]  /*8c10*/  IMAD.U32 R4, RZ, RZ, UR8 ;  /* 0x00000008ff047e24 */ /* 0x000fe2000f8e00ff */
[----:B-----5:R-:W-:Y:S01]  /*8c20*/  MOV R7, UR7 ;  /* 0x0000000700077c02 */ /* 0x020fe20008000f00 */
[----:B------:R-:W-:Y:S01]  /*8c30*/  IMAD.U32 R6, RZ, RZ, UR6 ;  /* 0x00000006ff067e24 */ /* 0x000fe2000f8e00ff */
[----:B---3--:R-:W-:Y:S01]  /*8c40*/  MOV R11, UR5 ;  /* 0x00000005000b7c02 */ /* 0x008fe20008000f00 */
[----:B------:R-:W-:Y:S02]  /*8c50*/  IMAD.U32 R10, RZ, RZ, UR4 ;  /* 0x00000004ff0a7e24 */ /* 0x000fe4000f8e00ff */
[----:B------:R-:W-:Y:S07]  /*8c60*/  LEPC R20, `(.L_x_131) ;  /* 0x000000001014794e */ /* 0x000fee0000000000 */
[----:B-1--4-:R-:W-:Y:S05]  /*8c70*/  CALL.ABS.NOINC R2 ;  /* 0x0000000002007343 */ /* 0x012fea0003c00000 */
.L_x_131:
[----:B------:R-:W-:Y:S05]  /*8c80*/  BSYNC.RECONVERGENT B6 ;  /* 0x0000000000067941 */ /* 0x000fea0003800200 */
.L_x_130:
[----:B---3--:R-:W-:Y:S01]  /*8c90*/  F2FP.F16.E4M3.UNPACK_B R4, R149 ;  /* 0x00000095ff04723e */ /* 0x008fe200020006ff */
        /* <DEDUP_REMOVED lines=13> */
[----:B----4-:R-:W-:Y:S01]  /*8d70*/  F2FP.F16.E4M3.UNPACK_B R125, R159.H1 ;  /* 0x0000009fff7d723e */ /* 0x010fe200030006ff */
        /* <DEDUP_REMOVED lines=262> */
[----:B------:R-:W-:Y:S02]  /*9de0*/  UIADD3 UR8, UP0, UPT, UR52, 0x680, URZ ;  /* 0x0000068034087890 */ /* 0x000fe4000ff1e0ff */
[----:B------:R-:W-:Y:S02]  /*9df0*/  UIADD3 UR5, UPT, UPT, UR41, 0x80, URZ ;  /* 0x0000008029057890 */ /* 0x000fe4000fffe0ff */
[----:B------:R-:W-:Y:S01]  /*9e00*/  MOV R188, UR10 ;  /* 0x0000000a00bc7c02 */ /* 0x000fe20008000f00 */
[----:B------:R-:W-:Y:S01]  /*9e10*/  UIADD3.X UR9, UPT, UPT, URZ, UR53, URZ, UP0, !UPT ;  /* 0x00000035ff097290 */ /* 0x000fe200087fe4ff */
[----:B------:R-:W-:Y:S02]  /*9e20*/  UMOV UR6, UR42 ;  /* 0x0000002a00067c82 */ /* 0x000fe40008000000 */
[----:B------:R-:W-:Y:S01]  /*9e30*/  R2UR UR4, R188 ;  /* 0x00000000bc0472ca */ /* 0x000fe200000e0000 */
[----:B------:R-:W-:Y:S11]  /*9e40*/  UMOV UR7, UR36 ;  /* 0x0000002400077c82 */ /* 0x000ff60008000000 */
[----:B------:R-:W-:Y:S01]  /*9e50*/  @!UPT UIADD3 URZ, UPT, UPT, URZ, URZ, URZ ;  /* 0x000000fffffff290 */ /* 0x000fe2000fffe0ff */
[----:B------:R2:W-:Y:S01]  /*9e60*/  UTMASTG.3D [UR4], [UR8] ;  /* 0x00000004080073b5 */ /* 0x0005e20008010000 */
[----:B------:R0:W-:Y:S01]  /*9e70*/  UTMACMDFLUSH ;  /* 0x00000000000079b7 */ /* 0x0001e20000000000 */
[----:B--2---:R-:W-:Y:S04]  /*9e80*/  DEPBAR.LE SB0, 0x1 ;  /* 0x000080400000791a */ /* 0x004fe80000000000 */
.L_x_133:
[----:B------:R-:W-:Y:S05]  /*9e90*/  BSYNC.RECONVERGENT B0 ;  /* 0x0000000000007941 */ /* 0x000fea0003800200 */
.L_x_132:
        /* <DEDUP_REMOVED lines=16> */
.L_x_137:
[----:B------:R-:W-:Y:S05]  /*9fa0*/  BSYNC B0 ;  /* 0x0000000000007941 */ /* 0x000fea0003800000 */
.L_x_136:
        /* <DEDUP_REMOVED lines=20> */
.L_x_135:
[----:B------:R-:W-:Y:S05]  /*a0f0*/  BSYNC B1 ;  /* 0x0000000000017941 */ /* 0x000fea0003800000 */
.L_x_134:
[----:B--2---:R-:W-:Y:S05]  /*a100*/  VIADD R0, R80, 0xc0 ;  /* 0x000000c050007836 */ /* 0x004fea0000000000 */
        /* <DEDUP_REMOVED lines=20> */
.L_x_139:
[----:B------:R-:W-:Y:S01]  /*a250*/  ISETP.NE.AND P0, PT, R189, RZ, PT ;  /* 0x000000ffbd00720c */ /* 0x000fe20003f05270 */
[----:B------:R-:W-:Y:S05]  /*a260*/  WARPSYNC.ALL ;  /* 0x0000000000007948 */ /* 0x000fea0003800000 */
[----:B------:R-:W-:Y:S01]  /*a270*/  R2UR UR4, R80 ;  /* 0x00000000500472ca */ /* 0x000fe200000e0000 */
[----:B------:R-:W-:Y:S01]  /*a280*/  BSSY.RECONVERGENT B0, `(.L_x_140) ;  /* 0x000011c000007945 */ /* 0x000fe20003800200 */
[----:B---3--:R-:W-:Y:S02]  /*a290*/  F2FP.F16.E4M3.UNPACK_B R11, R149 ;  /* 0x00000095ff0b723e */ /* 0x008fe400020006ff */
[----:B------:R-:W-:Y:S02]  /*a2a0*/  F2FP.F16.E4M3.UNPACK_B R10, R150 ;  /* 0x00000096ff0a723e */ /* 0x000fe400020006ff */
[----:B------:R-:W-:Y:S01]  /*a2b0*/  F2FP.F16.E4M3.UNPACK_B R9, R151 ;  /* 0x00000097ff09723e */ /* 0x000fe200020006ff */
[--C-:B------:R-:W-:Y:S01]  /*a2c0*/  HADD2.F32 R83, -RZ, R11.reuse.H0_H0 ;  /* 0x2000000bff537230 */ /* 0x100fe20000004100 */
[----:B----4-:R-:W-:Y:S01]  /*a2d0*/  F2FP.F16.E4M3.UNPACK_B R8, R152 ;  /* 0x00000098ff08723e */ /* 0x010fe200020006ff */
[----:B------:R-:W-:Y:S01]  /*a2e0*/  HADD2.F32 R84, -RZ, R11.H1_H1 ;  /* 0x3000000bff547230 */ /* 0x000fe20000004100 */
[----:B------:R-:W-:Y:S01]  /*a2f0*/  F2FP.F16.E4M3.UNPACK_B R7, R153 ;  /* 0x00000099ff07723e */ /* 0x000fe200020006ff */
[--C-:B------:R-:W-:Y:S01]  /*a300*/  HADD2.F32 R87, -RZ, R10.reuse.H0_H0 ;  /* 0x2000000aff577230 */ /* 0x100fe20000004100 */
[----:B------:R-:W-:Y:S01]  /*a310*/  F2FP.F16.E4M3.UNPACK_B R6, R154 ;  /* 0x0000009aff06723e */ /* 0x000fe200020006ff */
[----:B------:R-:W-:Y:S01]  /*a320*/  HADD2.F32 R88, -RZ, R10.H1_H1 ;  /* 0x3000000aff587230 */ /* 0x000fe20000004100 */
[----:B------:R-:W-:Y:S01]  /*a330*/  F2FP.F16.E4M3.UNPACK_B R5, R155 ;  /* 0x0000009bff05723e */ /* 0x000fe200020006ff */
[--C-:B------:R-:W-:Y:S01]  /*a340*/  HADD2.F32 R91, -RZ, R9.reuse.H0_H0 ;  /* 0x20000009ff5b7230 */ /* 0x100fe20000004100 */
[----:B-1----:R-:W-:Y:S01]  /*a350*/  F2FP.F16.E4M3.UNPACK_B R4, R156 ;  /* 0x0000009cff04723e */ /* 0x002fe200020006ff */
[----:B------:R-:W-:Y:S01]  /*a360*/  HADD2.F32 R93, -RZ, R9.H1_H1 ;  /* 0x30000009ff5d7230 */ /* 0x000fe20000004100 */
[-C--:B------:R-:W-:Y:S01]  /*a370*/  F2FP.F16.E4M3.UNPACK_B R2, R148.reuse ;  /* 0x00000094ff02723e */ /* 0x080fe200020006ff */
[--C-:B------:R-:W-:Y:S01]  /*a380*/  HADD2.F32 R94, -RZ, R8.reuse.H0_H0 ;  /* 0x20000008ff5e7230 */ /* 0x100fe20000004100 */
[----:B------:R-:W-:Y:S01]  /*a390*/  F2FP.F16.E4M3.UNPACK_B R148, R148.H1 ;  /* 0x00000094ff94723e */ /* 0x000fe200030006ff */
[----:B------:R-:W-:Y:S01]  /*a3a0*/  HADD2.F32 R97, -RZ, R8.H1_H1 ;  /* 0x30000008ff617230 */ /* 0x000fe20000004100 */
[----:B------:R-:W-:Y:S01]  /*a3b0*/  F2FP.F16.E4M3.UNPACK_B R149, R149.H1 ;  /* 0x00000095ff95723e */ /* 0x000fe200030006ff */
[--C-:B------:R-:W-:Y:S01]  /*a3c0*/  HADD2.F32 R98, -RZ, R7.reuse.H0_H0 ;  /* 0x20000007ff627230 */ /* 0x100fe20000004100 */
[----:B------:R-:W-:Y:S01]  /*a3d0*/  F2FP.F16.E4M3.UNPACK_B R150, R150.H1 ;  /* 0x00000096ff96723e */ /* 0x000fe200030006ff */
[----:B------:R-:W-:Y:S01]  /*a3e0*/  HADD2.F32 R101, -RZ, R7.H1_H1 ;  /* 0x30000007ff657230 */ /* 0x000fe20000004100 */
[----:B------:R-:W-:Y:S01]  /*a3f0*/  F2FP.F16.E4M3.UNPACK_B R151, R151.H1 ;  /* 0x00000097ff97723e */ /* 0x000fe200030006ff */
[--C-:B------:R-:W-:Y:S01]  /*a400*/  HADD2.F32 R102, -RZ, R6.reuse.H0_H0 ;  /* 0x20000006ff667230 */ /* 0x100fe20000004100 */
[----:B------:R-:W-:Y:S01]  /*a410*/  IADD3 R191, PT, PT, R191, 0xb0, RZ ;  /* 0x000000b0bfbf7810 */ /* 0x000fe20007ffe0ff */
[----:B------:R-:W-:Y:S01]  /*a420*/  HADD2.F32 R105, -RZ, R6.H1_H1 ;  /* 0x30000006ff697230 */ /* 0x000fe20000004100 */
[----:B------:R-:W-:Y:S01]  /*a430*/  F2FP.F16.E4M3.UNPACK_B R138, R163 ;  /* 0x000000a3ff8a723e */ /* 0x000fe200020006ff */
[--C-:B------:R-:W-:Y:S01]  /*a440*/  HADD2.F32 R106, -RZ, R5.reuse.H0_H0 ;  /* 0x20000005ff6a7230 */ /* 0x100fe20000004100 */
[----:B------:R-:W-:Y:S01]  /*a450*/  LOP3.LUT R191, R191, 0xfefffff8, RZ, 0xc0, !PT ;  /* 0xfefffff8bfbf7812 */ /* 0x000fe200078ec0ff */
[----:B------:R-:W-:Y:S01]  /*a460*/  HADD2.F32 R109, -RZ, R5.H1_H1 ;  /* 0x30000005ff6d7230 */ /* 0x000fe20000004100 */
[----:B------:R-:W-:Y:S01]  /*a470*/  F2FP.F16.E4M3.UNPACK_B R116, R157 ;  /* 0x0000009dff74723e */ /* 0x000fe200020006ff */
[--C-:B------:R-:W-:Y:S01]  /*a480*/  HADD2.F32 R110, -RZ, R4.reuse.H0_H0 ;  /* 0x20000004ff6e7230 */ /* 0x100fe20000004100 */
[----:B------:R-:W-:Y:S01]  /*a490*/  F2FP.F16.E4M3.UNPACK_B R120, R158 ;  /* 0x0000009eff78723e */ /* 0x000fe200020006ff */
[----:B------:R-:W-:Y:S01]  /*a4a0*/  HADD2.F32 R113, -RZ, R4.H1_H1 ;  /* 0x30000004ff717230 */ /* 0x000fe20000004100 */
[----:B------:R-:W-:Y:S01]  /*a4b0*/  F2FP.F16.E4M3.UNPACK_B R124, R159 ;  /* 0x0000009fff7c723e */ /* 0x000fe200020006ff */
[----:B------:R-:W1:Y:S01]  /*a4c0*/  LDTM.x64 R4, tmem[UR4+0xc0] ;  /* 0x0000c004000479ee */ /* 0x000e620008340000 */
[--C-:B------:R-:W-:Y:S01]  /*a4d0*/  HADD2.F32 R0, -RZ, R2.reuse.H0_H0 ;  /* 0x20000002ff007230 */ /* 0x100fe20000004100 */
[----:B------:R-:W-:Y:S01]  /*a4e0*/  NOP ;  /* 0x0000000000007918 */ /* 0x000fe20000000000 */
[----:B-1----:R1:W-:Y:S01]  /*a4f0*/  SYNCS.ARRIVE.TRANS64.RED.A1T0 RZ, [R191+URZ], RZ ;  /* 0x000000ffbfff79a7 */ /* 0x0023e200081004ff */
[----:B------:R-:W-:Y:S01]  /*a500*/  HADD2.F32 R2, -RZ, R2.H1_H1 ;  /* 0x30000002ff027230 */ /* 0x000fe20000004100 */
[----:B------:R-:W-:Y:S01]  /*a510*/  F2FP.F16.E4M3.UNPACK_B R128, R160 ;  /* 0x000000a0ff80723e */ /* 0x000fe200020006ff */
[--C-:B------:R-:W-:Y:S01]  /*a520*/  HADD2.F32 R86, -RZ, R149.reuse.H1_H1 ;  /* 0x30000095ff567230 */ /* 0x100fe20000004100 */
[----:B------:R-:W-:Y:S01]  /*a530*/  F2FP.F16.E4M3.UNPACK_B R132, R161 ;  /* 0x000000a1ff84723e */ /* 0x000fe200020006ff */
[--C-:B------:R-:W-:Y:S01]  /*a540*/  HADD2.F32 R114, -RZ, R116.reuse.H0_H0 ;  /* 0x20000074ff727230 */ /* 0x100fe20000004100 */
[----:B------:R-:W-:Y:S01]  /*a550*/  F2FP.F16.E4M3.UNPACK_B R136, R162 ;  /* 0x000000a2ff88723e */ /* 0x000fe200020006ff */
[----:B------:R-:W-:Y:S01]  /*a560*/  HADD2.F32 R117, -RZ, R116.H1_H1 ;  /* 0x30000074ff757230 */ /* 0x000fe20000004100 */
[----:B------:R-:W-:Y:S01]  /*a570*/  F2FP.F16.E4M3.UNPACK_B R152, R152.H1 ;  /* 0x00000098ff98723e */ /* 0x000fe200030006ff */
        /* <DEDUP_REMOVED lines=12> */
[C---:B------:R-:W-:Y:S01]  /*a640*/  FMUL R4, R78.reuse, R4 ;  /* 0x000000044e047220 */ /* 0x040fe20000400000 */
[C---:B------:R-:W-:Y:S01]  /*a650*/  FMUL R5, R78.reuse, R5 ;  /* 0x000000054e057220 */ /* 0x040fe20000400000 */
[----:B------:R-:W-:Y:S02]  /*a660*/  HADD2.F32 R3, -RZ, R148.H0_H0 ;  /* 0x20000094ff037230 */ /* 0x000fe40000004100 */
        /* <DEDUP_REMOVED lines=9> */
[----:B------:R-:W-:Y:S02]  /*a700*/  HADD2.F32 R130, -RZ, R132.H0_H0 ;  /* 0x20000084ff827230 */ /* 0x000fe40000004100 */
[C---:B------:R-:W-:Y:S01]  /*a710*/  FMUL R6, R78.reuse, R6 ;  /* 0x000000064e067220 */ /* 0x040fe20000400000 */
[----:B------:R-:W-:Y:S02]  /*a720*/  HADD2.F32 R82, -RZ, R148.H1_H1 ;  /* 0x30000094ff527230 */ /* 0x000fe40000004100 */
[C---:B------:R-:W-:Y:S01]  /*a730*/  FMUL R7, R78.reuse, R7 ;  /* 0x000000074e077220 */ /* 0x040fe20000400000 */
[----:B------:R-:W-:Y:S02]  /*a740*/  HADD2.F32 R85, -RZ, R149.H0_H0 ;  /* 0x20000095ff557230 */ /* 0x000fe40000004100 */
[C---:B------:R-:W-:Y:S01]  /*a750*/  FFMA R6, R81.reuse, R3, R6 ;  /* 0x0000000351067223 */ /* 0x040fe20000000006 */
[----:B------:R-:W-:Y:S02]  /*a760*/  HADD2.F32 R133, -RZ, R132.H1_H1 ;  /* 0x30000084ff857230 */ /* 0x000fe40000004100 */
[C---:B------:R-:W-:Y:S01]  /*a770*/  FFMA R7, R81.reuse, R82, R7 ;  /* 0x0000005251077223 */ /* 0x040fe20000000007 */
[C---:B------:R-:W-:Y:S01]  /*a780*/  FFMA R8, R81.reuse, R83, R8 ;  /* 0x0000005351087223 */ /* 0x040fe20000000008 */
[C---:B------:R-:W-:Y:S01]  /*a790*/  FFMA R9, R81.reuse, R84, R9 ;  /* 0x0000005451097223 */ /* 0x040fe20000000009 */
[--C-:B------:R-:W-:Y:S02]  /*a7a0*/  HADD2.F32 R82, -RZ, R138.reuse.H0_H0 ;  /* 0x2000008aff527230 */ /* 0x100fe40000004100 */
[C---:B------:R-:W-:Y:S01]  /*a7b0*/  FMUL R10, R78.reuse, R10 ;  /* 0x0000000a4e0a7220 */ /* 0x040fe20000400000 */
[----:B------:R-:W-:Y:S02]  /*a7c0*/  HADD2.F32 R83, -RZ, R138.H1_H1 ;  /* 0x3000008aff537230 */ /* 0x000fe40000004100 */
[C---:B------:R-:W-:Y:S01]  /*a7d0*/  FMUL R11, R78.reuse, R11 ;  /* 0x0000000b4e0b7220 */ /* 0x040fe20000400000 */
[----:B------:R-:W-:Y:S02]  /*a7e0*/  HADD2.F32 R89, -RZ, R150.H0_H0 ;  /* 0x20000096ff597230 */ /* 0x000fe40000004100 */
[C---:B------:R-:W-:Y:S01]  /*a7f0*/  FFMA R10, R81.reuse, R85, R10 ;  /* 0x00000055510a7223 */ /* 0x040fe2000000000a */
[--C-:B------:R-:W-:Y:S02]  /*a800*/  HADD2.F32 R134, -RZ, R136.reuse.H0_H0 ;  /* 0x20000088ff867230 */ /* 0x100fe40000004100 */
[C---:B------:R-:W-:Y:S01]  /*a810*/  FFMA R11, R81.reuse, R86, R11 ;  /* 0x00000056510b7223 */ /* 0x040fe2000000000b */
[C---:B------:R-:W-:Y:S01]  /*a820*/  FFMA R12, R81.reuse, R87, R12 ;  /* 0x00000057510c7223 */ /* 0x040fe2000000000c */
[----:B------:R-:W-:Y:S01]  /*a830*/  FFMA R13, R81, R88, R13 ;  /* 0x00000058510d7223 */ /* 0x000fe2000000000d */
[----:B------:R-:W-:Y:S01]  /*a840*/  F2FP.SATFINITE.E4M3.F32.PACK_AB_MERGE_C R86, R7, R6, RZ ;  /* 0x000000060756723e */ /* 0x000fe200048070ff */
[C---:B------:R-:W-:Y:S01]  /*a850*/  FMUL R7, R78.reuse, R20 ;  /* 0x000000144e077220 */ /* 0x040fe20000400000 */
[----:B------:R-:W-:Y:S01]  /*a860*/  F2FP.SATFINITE.E4M3.F32.PACK_AB_MERGE_C R138, R11, R10, RZ ;  /* 0x0000000a0b8a723e */ /* 0x000fe200048070ff */
[C---:B------:R-:W-:Y:S01]  /*a870*/  FMUL R10, R78.reuse, R21 ;  /* 0x000000154e0a7220 */ /* 0x040fe20000400000 */
[C---:B------:R-:W-:Y:S01]  /*a880*/  FMUL R21, R78.reuse, R28 ;  /* 0x0000001c4e157220 */ /* 0x040fe20000400000 */
[----:B------:R-:W-:Y:S02]  /*a890*/  HADD2.F32 R137, -RZ, R136.H1_H1 ;  /* 0x30000088ff897230 */ /* 0x000fe40000004100 */
[C---:B------:R-:W-:Y:S01]  /*a8a0*/  FMUL R14, R78.reuse, R14 ;  /* 0x0000000e4e0e7220 */ /* 0x040fe20000400000 */
[----:B------:R-:W-:Y:S02]  /*a8b0*/  HADD2.F32 R90, -RZ, R150.H1_H1 ;  /* 0x30000096ff5a7230 */ /* 0x000fe40000004100 */
[C---:B------:R-:W-:Y:S01]  /*a8c0*/  FMUL R15, R78.reuse, R15 ;  /* 0x0000000f4e0f7220 */ /* 0x040fe20000400000 */
[--C-:B------:R-:W-:Y:S02]  /*a8d0*/  HADD2.F32 R92, -RZ, R151.reuse.H0_H0 ;  /* 0x20000097ff5c7230 */ /* 0x100fe40000004100 */
[C---:B------:R-:W-:Y:S01]  /*a8e0*/  FFMA R14, R81.reuse, R89, R14 ;  /* 0x00000059510e7223 */ /* 0x040fe2000000000e */
[----:B------:R-:W-:Y:S02]  /*a8f0*/  HADD2.F32 R95, -RZ, R151.H1_H1 ;  /* 0x30000097ff5f7230 */ /* 0x000fe40000004100 */
[C---:B------:R-:W-:Y:S01]  /*a900*/  FFMA R15, R81.reuse, R90, R15 ;  /* 0x0000005a510f7223 */ /* 0x040fe2000000000f */
[C---:B------:R-:W-:Y:S01]  /*a910*/  FFMA R0, R81.reuse, R91, R0 ;  /* 0x0000005b51007223 */ /* 0x040fe20000000000 */
[----:B------:R-:W-:Y:S01]  /*a920*/  FFMA R2, R81, R93, R2 ;  /* 0x0000005d51027223 */ /* 0x000fe20000000002 */
[C---:B------:R-:W-:Y:S01]  /*a930*/  FMUL R3, R78.reuse, R18 ;  /* 0x000000124e037220 */ /* 0x040fe20000400000 */
[C---:B------:R-:W-:Y:S01]  /*a940*/  FMUL R18, R78.reuse, R25 ;  /* 0x000000194e127220 */ /* 0x040fe20000400000 */
[----:B------:R-:W-:Y:S01]  /*a950*/  F2FP.SATFINITE.E4M3.F32.PACK_AB_MERGE_C R14, R15, R14, RZ ;  /* 0x0000000e0f0e723e */ /* 0x000fe200048070ff */
[C---:B------:R-:W-:Y:S01]  /*a960*/  FMUL R25, R78.reuse, R32 ;  /* 0x000000204e197220 */ /* 0x040fe20000400000 */
[C---:B------:R-:W-:Y:S01]  /*a970*/  FFMA R3, R81.reuse, R92, R3 ;  /* 0x0000005c51037223 */ /* 0x040fe20000000003 */
[C---:B------:R-:W-:Y:S01]  /*a980*/  FMUL R6, R78.reuse, R19 ;  /* 0x000000134e067220 */ /* 0x040fe20000400000 */
[--C-:B------:R-:W-:Y:S02]  /*a990*/  HADD2.F32 R96, -RZ, R152.reuse.H0_H0 ;  /* 0x20000098ff607230 */ /* 0x100fe40000004100 */
[C---:B------:R-:W-:Y:S01]  /*a9a0*/  FMUL R11, R78.reuse, R22 ;  /* 0x000000164e0b7220 */ /* 0x040fe20000400000 */
[----:B------:R-:W-:Y:S02]  /*a9b0*/  HADD2.F32 R99, -RZ, R152.H1_H1 ;  /* 0x30000098ff637230 */ /* 0x000fe40000004100 */
[C---:B------:R-:W-:Y:S01]  /*a9c0*/  FFMA R6, R81.reuse, R95, R6 ;  /* 0x0000005f51067223 */ /* 0x040fe20000000006 */
[C---:B------:R-:W-:Y:S01]  /*a9d0*/  FFMA R7, R81.reuse, R94, R7 ;  /* 0x0000005e51077223 */ /* 0x040fe20000000007 */
[C---:B------:R-:W-:Y:S01]  /*a9e0*/  FFMA R10, R81.reuse, R97, R10 ;  /* 0x00000061510a7223 */ /* 0x040fe2000000000a */
[C---:B------:R-:W-:Y:S01]  /*a9f0*/  FFMA R11, R81.reuse, R96, R11 ;  /* 0x00000060510b7223 */ /* 0x040fe2000000000b */
[----:B------:R-:W-:Y:S01]  /*aa00*/  FMUL R22, R78, R29 ;  /* 0x0000001d4e167220 */ /* 0x000fe20000400000 */
[----:B------:R-:W-:Y:S01]  /*aa10*/  F2FP.SATFINITE.E4M3.F32.PACK_AB_MERGE_C R3, R6, R3, RZ ;  /* 0x000000030603723e */ /* 0x000fe200048070ff */
[C---:B------:R-:W-:Y:S01]  /*aa20*/  FMUL R29, R78.reuse, R36 ;  /* 0x000000244e1d7220 */ /* 0x040fe20000400000 */
        /* <DEDUP_REMOVED lines=11> */
[----:B------:R-:W-:Y:S01]  /*aae0*/  FMUL R20, R78, R27 ;  /* 0x0000001b4e147220 */ /* 0x000fe20000400000 */
[--C-:B------:R-:W-:Y:S01]  /*aaf0*/  HADD2.F32 R104, -RZ, R154.reuse.H0_H0 ;  /* 0x2000009aff687230 */ /* 0x100fe20000004100 */
[----:B------:R-:W-:Y:S01]  /*ab00*/  F2FP.SATFINITE.E4M3.F32.PACK_AB_MERGE_C R16, R10, R7, R16 ;  /* 0x000000070a10723e */ /* 0x000fe20004807010 */
[----:B------:R-:W-:Y:S02]  /*ab10*/  HADD2.F32 R107, -RZ, R154.H1_H1 ;  /* 0x3000009aff6b7230 */ /* 0x000fe40000004100 */
        /* <DEDUP_REMOVED lines=28> */
[----:B------:R-:W-:Y:S01]  /*ace0*/  F2FP.F16.E4M3.UNPACK_B R159, R159.H1 ;  /* 0x0000009fff9f723e */ /* 0x000fe200030006ff */
[----:B------:R-:W-:Y:S01]  /*acf0*/  FMUL R38, R78, R45 ;  /* 0x0000002d4e267220 */ /* 0x000fe20000400000 */
[----:B------:R-:W-:Y:S01]  /*ad00*/  F2FP.SATFINITE.E4M3.F32.PACK_AB_MERGE_C R19, R28, R27, RZ ;  /* 0x0000001b1c13723e */ /* 0x000fe200048070ff */
[----:B------:R-:W-:Y:S01]  /*ad10*/  FFMA R31, R81, R112, R31 ;  /* 0x00000070511f7223 */ /* 0x000fe2000000001f */
[C---:B------:R-:W-:Y:S01]  /*ad20*/  FMUL R45, R78.reuse, R52 ;  /* 0x000000344e2d7220 */ /* 0x040fe20000400000 */
[C---:B------:R-:W-:Y:S01]  /*ad30*/  FMUL R52, R78.reuse, R59 ;  /* 0x0000003b4e347220 */ /* 0x040fe20000400000 */
[----:B------:R-:W-:Y:S01]  /*ad40*/  F2FP.F16.E4M3.UNPACK_B R160, R160.H1 ;  /* 0x000000a0ffa0723e */ /* 0x000fe200030006ff */
[C---:B------:R-:W-:Y:S01]  /*ad50*/  FMUL R59, R78.reuse, R66 ;  /* 0x000000424e3b7220 */ /* 0x040fe20000400000 */
[----:B------:R-:W-:Y:S01]  /*ad60*/  F2FP.SATFINITE.E4M3.F32.PACK_AB_MERGE_C R66, R13, R12, R14 ;  /* 0x0000000c0d42723e */ /* 0x000fe2000480700e */
        /* <DEDUP_REMOVED lines=11> */
[C---:B------:R-:W-:Y:S01]  /*ae20*/  FFMA R35, R81.reuse, R116, R35 ;  /* 0x0000007451237223 */ /* 0x040fe20000000023 */
[C---:B------:R-:W-:Y:S01]  /*ae30*/  FMUL R36, R78.reuse, R43 ;  /* 0x0000002b4e247220 */ /* 0x040fe20000400000 */
[--C-:B------:R-:W-:Y:S02]  /*ae40*/  HADD2.F32 R120, -RZ, R158.reuse.H0_H0 ;  /* 0x2000009eff787230 */ /* 0x100fe40000004100 */
[C---:B------:R-:W-:Y:S01]  /*ae50*/  FMUL R39, R78.reuse, R46 ;  /* 0x0000002e4e277220 */ /* 0x040fe20000400000 */
[----:B------:R-:W-:Y:S02]  /*ae60*/  HADD2.F32 R123, -RZ, R158.H1_H1 ;  /* 0x3000009eff7b7230 */ /* 0x000fe40000004100 */
        /* <DEDUP_REMOVED lines=11> */
[C---:B------:R-:W-:Y:S01]  /*af20*/  FFMA R42, R81.reuse, R125, R42 ;  /* 0x0000007d512a7223 */ /* 0x040fe2000000002a */
[C---:B------:R-:W-:Y:S01]  /*af30*/  FMUL R46, R78.reuse, R53 ;  /* 0x000000354e2e7220 */ /* 0x040fe20000400000 */
[--C-:B------:R-:W-:Y:S02]  /*af40*/  HADD2.F32 R128, -RZ, R160.reuse.H0_H0 ;  /* 0x200000a0ff807230 */ /* 0x100fe40000004100 */
[C---:B------:R-:W-:Y:S01]  /*af50*/  FMUL R50, R78.reuse, R57 ;  /* 0x000000394e327220 */ /* 0x040fe20000400000 */
[C---:B------:R-:W-:Y:S01]  /*af60*/  FMUL R51, R78.reuse, R58 ;  /* 0x0000003a4e337220 */ /* 0x040fe20000400000 */
[C---:B------:R-:W-:Y:S01]  /*af70*/  FMUL R53, R78.reuse, R60 ;  /* 0x0000003c4e357220 */ /* 0x040fe20000400000 */
[C---:B------:R-:W-:Y:S01]  /*af80*/  FFMA R43, R81.reuse, R124, R43 ;  /* 0x0000007c512b7223 */ /* 0x040fe2000000002b */
[----:B------:R-:W-:Y:S02]  /*af90*/  HADD2.F32 R131, -RZ, R160.H1_H1 ;  /* 0x300000a0ff837230 */ /* 0x000fe40000004100 */
[C---:B------:R-:W-:Y:S01]  /*afa0*/  FMUL R47, R78.reuse, R54 ;  /* 0x000000364e2f7220 */ /* 0x040fe20000400000 */
[C---:B------:R-:W-:Y:S01]  /*afb0*/  FMUL R57, R78.reuse, R64 ;  /* 0x000000404e397220 */ /* 0x040fe20000400000 */
[C---:B------:R-:W-:Y:S01]  /*afc0*/  FMUL R58, R78.reuse, R65 ;  /* 0x000000414e3a7220 */ /* 0x040fe20000400000 */
[C---:B------:R-:W-:Y:S01]  /*afd0*/  FMUL R60, R78.reuse, R67 ;  /* 0x000000434e3c7220 */ /* 0x040fe20000400000 */
[----:B------:R-:W-:Y:S01]  /*afe0*/  FFMA R44, R81, R127, R44 ;  /* 0x0000007f512c7223 */ /* 0x000fe2000000002c */
[C---:B------:R-:W-:Y:S01]  /*aff0*/  FMUL R48, R78.reuse, R55 ;  /* 0x000000374e307220 */ /* 0x040fe20000400000 */
[----:B------:R-:W-:Y:S01]  /*b000*/  F2FP.SATFINITE.E4M3.F32.PACK_AB_MERGE_C R64, R5, R4, R86 ;  /* 0x000000040540723e */ /* 0x000fe20004807056 */
[----:B------:R-:W-:Y:S01]  /*b010*/  FFMA R45, R81, R126, R45 ;  /* 0x0000007e512d7223 */ /* 0x000fe2000000002d */
[----:B------:R-:W-:Y:S01]  /*b020*/  F2FP.SATFINITE.E4M3.F32.PACK_AB_MERGE_C R65, R9, R8, R138 ;  /* 0x000000080941723e */ /* 0x000fe2000480708a */
[----:B------:R-:W-:Y:S01]  /*b030*/  FMUL R49, R78, R56 ;  /* 0x000000384e317220 */ /* 0x000fe20000400000 */
[----:B------:R-:W-:Y:S01]  /*b040*/  F2FP.SATFINITE.E4M3.F32.PACK_AB_MERGE_C R67, R2, R0, R3 ;  /* 0x000000000243723e */ /* 0x000fe20004807003 */
[C---:B------:R-:W-:Y:S01]  /*b050*/  FFMA R46, R81.reuse, R129, R46 ;  /* 0x00000081512e7223 */ /* 0x040fe2000000002e */
[----:B------:R-:W-:Y:S01]  /*b060*/  F2FP.F16.E4M3.UNPACK_B R162, R162.H1 ;  /* 0x000000a2ffa2723e */ /* 0x000fe200030006ff */
[--C-:B------:R-:W-:Y:S02]  /*b070*/  HADD2.F32 R132, -RZ, R161.reuse.H0_H0 ;  /* 0x200000a1ff847230 */ /* 0x100fe40000004100 */
[C---:B------:R-:W-:Y:S01]  /*b080*/  FFMA R47, R81.reuse, R128, R47 ;  /* 0x00000080512f7223 */ /* 0x040fe2000000002f */
[----:B------:R1:W-:Y:S01]  /*b090*/  STS.128 [R172+UR49+0xa200], R64 ;  /* 0x00a20040ac007988 */ /* 0x0003e20008000c31 */
[----:B------:R-:W-:Y:S02]  /*b0a0*/  HADD2.F32 R135, -RZ, R161.H1_H1 ;  /* 0x300000a1ff877230 */ /* 0x000fe40000004100 */
[C---:B------:R-:W-:Y:S01]  /*b0b0*/  FFMA R48, R81.reuse, R131, R48 ;  /* 0x0000008351307223 */ /* 0x040fe20000000030 */
[C---:B------:R-:W-:Y:S01]  /*b0c0*/  FFMA R49, R81.reuse, R130, R49 ;  /* 0x0000008251317223 */ /* 0x040fe20000000031 */
[----:B------:R-:W-:Y:S01]  /*b0d0*/  F2FP.F16.E4M3.UNPACK_B R163, R163.H1 ;  /* 0x000000a3ffa3723e */ /* 0x000fe200030006ff */
[C---:B------:R-:W-:Y:S01]  /*b0e0*/  FFMA R50, R81.reuse, R133, R50 ;  /* 0x0000008551327223 */ /* 0x040fe20000000032 */
[----:B------:R-:W-:Y:S01]  /*b0f0*/  FMUL R54, R78, R61 ;  /* 0x0000003d4e367220 */ /* 0x000fe20000400000 */
[--C-:B------:R-:W-:Y:S01]  /*b100*/  HADD2.F32 R136, -RZ, R162.reuse.H0_H0 ;  /* 0x200000a2ff887230 */ /* 0x100fe20000004100 */
[----:B------:R1:W-:Y:S01]  /*b110*/  STS.128 [R193+0xa010], R16 ;  /* 0x00a01010c1007388 */ /* 0x0003e20000000c00 */
[----:B------:R-:W-:Y:S01]  /*b120*/  F2FP.SATFINITE.E4M3.F32.PACK_AB_MERGE_C R35, R36, R35, RZ ;  /* 0x000000232423723e */ /* 0x000fe200048070ff */
[C---:B------:R-:W-:Y:S01]  /*b130*/  FFMA R51, R81.reuse, R132, R51 ;  /* 0x0000008451337223 */ /* 0x040fe20000000033 */
[----:B------:R-:W-:Y:S01]  /*b140*/  F2FP.SATFINITE.E4M3.F32.PACK_AB_MERGE_C R39, R40, R39, RZ ;  /* 0x000000272827723e */ /* 0x000fe200048070ff */
[----:B------:R-:W-:Y:S02]  /*b150*/  HADD2.F32 R139, -RZ, R162.H1_H1 ;  /* 0x300000a2ff8b7230 */ /* 0x000fe40000004100 */
[C---:B------:R-:W-:Y:S01]  /*b160*/  FMUL R55, R78.reuse, R62 ;  /* 0x0000003e4e377220 */ /* 0x040fe20000400000 */
[C---:B------:R-:W-:Y:S01]  /*b170*/  FFMA R52, R81.reuse, R135, R52 ;  /* 0x0000008751347223 */ /* 0x040fe20000000034 */
[----:B------:R-:W-:Y:S01]  /*b180*/  FMUL R56, R78, R63 ;  /* 0x0000003f4e387220 */ /* 0x000fe20000400000 */
[C---:B------:R-:W-:Y:S01]  /*b190*/  FFMA R53, R81.reuse, R134, R53 ;  /* 0x0000008651357223 */ /* 0x040fe20000000035 */
[C---:B------:R-:W-:Y:S01]  /*b1a0*/  FFMA R54, R81.reuse, R137, R54 ;  /* 0x0000008951367223 */ /* 0x040fe20000000036 */
[--C-:B------:R-:W-:Y:S02]  /*b1b0*/  HADD2.F32 R84, -RZ, R163.reuse.H0_H0 ;  /* 0x200000a3ff547230 */ /* 0x100fe40000004100 */
[C---:B------:R-:W-:Y:S01]  /*b1c0*/  FFMA R55, R81.reuse, R136, R55 ;  /* 0x0000008851377223 */ /* 0x040fe20000000037 */
[----:B------:R-:W-:Y:S02]  /*b1d0*/  HADD2.F32 R85, -RZ, R163.H1_H1 ;  /* 0x300000a3ff557230 */ /* 0x000fe40000004100 */
[C---:B------:R-:W-:Y:S01]  /*b1e0*/  FFMA R56, R81.reuse, R139, R56 ;  /* 0x0000008b51387223 */ /* 0x040fe20000000038 */
[----:B------:R-:W-:Y:S01]  /*b1f0*/  F2FP.SATFINITE.E4M3.F32.PACK_AB_MERGE_C R43, R44, R43, RZ ;  /* 0x0000002b2c2b723e */ /* 0x000fe200048070ff */
[C---:B------:R-:W-:Y:S01]  /*b200*/  FFMA R57, R81.reuse, R82, R57 ;  /* 0x0000005251397223 */ /* 0x040fe20000000039 */
[C---:B------:R-:W-:Y:S01]  /*b210*/  FFMA R58, R81.reuse, R83, R58 ;  /* 0x00000053513a7223 */ /* 0x040fe2000000003a */
[C---:B------:R-:W-:Y:S01]  /*b220*/  FFMA R59, R81.reuse, R84, R59 ;  /* 0x00000054513b7223 */ /* 0x040fe2000000003b */
[----:B------:R-:W-:Y:S01]  /*b230*/  F2FP.SATFINITE.E4M3.F32.PACK_AB_MERGE_C R33, R34, R33, R35 ;  /* 0x000000212221723e */ /* 0x000fe20004807023 */
[----:B------:R-:W-:Y:S01]  /*b240*/  FFMA R60, R81, R85, R60 ;  /* 0x00000055513c7223 */ /* 0x000fe2000000003c */
[----:B------:R-:W-:Y:S02]  /*b250*/  F2FP.SATFINITE.E4M3.F32.PACK_AB_MERGE_C R32, R30, R29, R32 ;  /* 0x0000001d1e20723e */ /* 0x000fe40004807020 */
        /* <DEDUP_REMOVED lines=11> */
[----:B------:R-:W-:Y:S03]  /*b310*/  IADD3 R76, PT, PT, R76, 0x1, RZ ;  /* 0x000000014c4c7810 */ /* 0x000fe60007ffe0ff */
        /* <DEDUP_REMOVED lines=18> */
.L_x_141:
[----:B------:R-:W-:Y:S05]  /*b440*/  BSYNC.RECONVERGENT B0 ;  /* 0x0000000000007941 */ /* 0x000fea0003800200 */
.L_x_140:
[----:B------:R-:W-:Y:S01]  /*b450*/  BAR.SYNC.DEFER_BLOCKING 0x1, 0x80 ;  /* 0x0042000000007b1d */ /* 0x000fe20000010000 */
[----:B------:R-:W-:Y:S01]  /*b460*/  ISETP.NE.AND P2, PT, R190, RZ, PT ;  /* 0x000000ffbe00720c */ /* 0x000fe20003f45270 */
[----:B------:R-:W-:Y:S01]  /*b470*/  IMAD.IADD R20, R75, 0x1, R147 ;  /* 0x000000014b147824 */ /* 0x000fe200078e0293 */
[----:B------:R-:W-:Y:S01]  /*b480*/  ISETP.NE.AND P0, PT, R192, 0x2, PT ;  /* 0x00000002c000780c */ /* 0x000fe20003f05270 */
[----:B------:R-:W-:Y:S01]  /*b490*/  IMAD.IADD R21, R77, 0x1, R170 ;  /* 0x000000014d157824 */ /* 0x000fe200078e02aa */
[----:B------:R-:W-:Y:S02]  /*b4a0*/  ISETP.NE.AND P1, PT, R76, 0x2, PT ;  /* 0x000000024c00780c */ /* 0x000fe40003f25270 */
[----:B------:R-:W-:Y:S02]  /*b4b0*/  SEL R3, RZ, 0x1, P0 ;  /* 0x00000001ff037807 */ /* 0x000fe40000000000 */
[----:B------:R-:W-:Y:S02]  /*b4c0*/  SEL R0, RZ, 0x1, P1 ;  /* 0x00000001ff007807 */ /* 0x000fe40000800000 */
[----:B------:R-:W-:Y:S02]  /*b4d0*/  LOP3.LUT R182, R182, R3, RZ, 0x3c, !PT ;  /* 0x00000003b6b67212 */ /* 0x000fe400078e3cff */
[----:B------:R-:W-:Y:S02]  /*b4e0*/  LOP3.LUT R183, R183, R0, RZ, 0x3c, !PT ;  /* 0x00000000b7b77212 */ /* 0x000fe400078e3cff */
[----:B------:R-:W-:Y:S02]  /*b4f0*/  @P2 R2UR UR36, R179 ;  /* 0x00000000b32422ca */ /* 0x000fe400000e0000 */
[----:B------:R-:W-:Y:S02]  /*b500*/  SEL R192, R192, RZ, P0 ;  /* 0x000000ffc0c07207 */ /* 0x000fe40000000000 */
[----:B------:R-:W-:Y:S01]  /*b510*/  SEL R76, R76, RZ, P1 ;  /* 0x000000ff4c4c7207 */ /* 0x000fe20000800000 */
[----:B------:R-:W-:Y:S10]  /*b520*/  @P2 BRA `(.L_x_142) ;  /* 0xffffff9800dc2947 */ /* 0x000ff4000383ffff */
[----:B------:R-:W-:Y:S05]  /*b530*/  EXIT ;  /* 0x000000000000794d */ /* 0x000fea0003800000 */
.L_x_24:
[----:B--2---:R2:W4:Y:S02]  /*b540*/  SYNCS.PHASECHK.TRANS64.TRYWAIT P0, [R3+URZ+0xd0], R2 ;  /* 0x0000d002030075a7 */ /* 0x00452400080011ff */
[----:B----4-:R-:W-:Y:S05]  /*b550*/  @!P0 NANOSLEEP.SYNCS 0x989680 ;  /* 0x009896800000895d */ /* 0x010fea0003900000 */
[----:B------:R-:W4:Y:S02]  /*b560*/  @!P0 SYNCS.PHASECHK.TRANS64 P0, [R3+URZ+0xd0], R2 ;  /* 0x0000d002030085a7 */ /* 0x000f2400080010ff */
[----:B----4-:R-:W-:Y:S05]  /*b570*/  @!P0 BRA `(.L_x_24) ;  /* 0xfffffffc00f08947 */ /* 0x010fea000383ffff */
[----:B------:R-:W-:Y:S05]  /*b580*/  BRA `(.L_x_143) ;  /* 0xffffff6000847947 */ /* 0x000fea000383ffff */
.L_x_27:
[----:B-1----:R-:W-:-:S07]  /*b590*/  MOV R2, UR33 ;  /* 0x0000002100027c02 */ /* 0x002fce0008000f00 */
.L_x_144:
[----:B-1----:R1:W2:Y:S02]  /*b5a0*/  SYNCS.PHASECHK.TRANS64.TRYWAIT P0, [R2+URZ+0x18], R5 ;  /* 0x00001805020075a7 */ /* 0x0022a400080011ff */
[----:B--2---:R-:W-:Y:S05]  /*b5b0*/  @!P0 NANOSLEEP.SYNCS 0x989680 ;  /* 0x009896800000895d */ /* 0x004fea0003900000 */
[----:B------:R-:W2:Y:S02]  /*b5c0*/  @!P0 SYNCS.PHASECHK.TRANS64 P0, [R2+URZ+0x18], R5 ;  /* 0x00001805020085a7 */ /* 0x000ea400080010ff */
[----:B--2---:R-:W-:Y:S05]  /*b5d0*/  @!P0 BRA `(.L_x_144) ;  /* 0xfffffffc00f08947 */ /* 0x004fea000383ffff */
[----:B------:R-:W-:Y:S05]  /*b5e0*/  BRA `(.L_x_26) ;  /* 0xffffff6000e87947 */ /* 0x000fea000383ffff */
.L_x_34:
[----:B-1----:R-:W-:-:S07]  /*b5f0*/  MOV R2, UR17 ;  /* 0x0000001100027c02 */ /* 0x002fce0008000f00 */
.L_x_145:
[----:B-1----:R1:W2:Y:S02]  /*b600*/  SYNCS.PHASECHK.TRANS64.TRYWAIT P0, [R2+URZ+0x18], R5 ;  /* 0x00001805020075a7 */ /* 0x0022a400080011ff */
[----:B--2---:R-:W-:Y:S05]  /*b610*/  @!P0 NANOSLEEP.SYNCS 0x989680 ;  /* 0x009896800000895d */ /* 0x004fea0003900000 */
[----:B------:R-:W2:Y:S02]  /*b620*/  @!P0 SYNCS.PHASECHK.TRANS64 P0, [R2+URZ+0x18], R5 ;  /* 0x00001805020085a7 */ /* 0x000ea400080010ff */
[----:B--2---:R-:W-:Y:S05]  /*b630*/  @!P0 BRA `(.L_x_145) ;  /* 0xfffffffc00f08947 */ /* 0x004fea000383ffff */
[----:B------:R-:W-:Y:S05]  /*b640*/  BRA `(.L_x_33) ;  /* 0xffffff6400a07947 */ /* 0x000fea000383ffff */
.L_x_39:
[----:B-1----:R1:W2:Y:S02]  /*b650*/  SYNCS.PHASECHK.TRANS64.TRYWAIT P0, [R2+URZ+0x80], R3 ;  /* 0x00008003020075a7 */ /* 0x0022a400080011ff */
[----:B--2---:R-:W-:Y:S05]  /*b660*/  @!P0 NANOSLEEP.SYNCS 0x989680 ;  /* 0x009896800000895d */ /* 0x004fea0003900000 */
[----:B------:R-:W2:Y:S02]  /*b670*/  @!P0 SYNCS.PHASECHK.TRANS64 P0, [R2+URZ+0x80], R3 ;  /* 0x00008003020085a7 */ /* 0x000ea400080010ff */
[----:B--2---:R-:W-:Y:S05]  /*b680*/  @!P0 BRA `(.L_x_39) ;  /* 0xfffffffc00f08947 */ /* 0x004fea000383ffff */
[----:B------:R-:W-:Y:S05]  /*b690*/  BRA `(.L_x_146) ;  /* 0xffffff6800407947 */ /* 0x000fea000383ffff */
.L_x_43:
[----:B---3--:R-:W-:-:S07]  /*b6a0*/  MOV R0, UR4 ;  /* 0x0000000400007c02 */ /* 0x008fce0008000f00 */
.L_x_147:
[----:B-1----:R1:W2:Y:S02]  /*b6b0*/  SYNCS.PHASECHK.TRANS64.TRYWAIT P0, [R0+URZ], R3 ;  /* 0x00000003000075a7 */ /* 0x0022a400080011ff */
[----:B--2---:R-:W-:Y:S05]  /*b6c0*/  @!P0 NANOSLEEP.SYNCS 0x989680 ;  /* 0x009896800000895d */ /* 0x004fea0003900000 */
[----:B------:R-:W2:Y:S02]  /*b6d0*/  @!P0 SYNCS.PHASECHK.TRANS64 P0, [R0+URZ], R3 ;  /* 0x00000003000085a7 */ /* 0x000ea400080010ff */
[----:B--2---:R-:W-:Y:S05]  /*b6e0*/  @!P0 BRA `(.L_x_147) ;  /* 0xfffffffc00f08947 */ /* 0x004fea000383ffff */
[----:B------:R-:W-:Y:S05]  /*b6f0*/  BRA `(.L_x_148) ;  /* 0xffffff6c00b07947 */ /* 0x000fea000383ffff */
.L_x_44:
[----:B---3--:R-:W-:-:S07]  /*b700*/  MOV R0, UR4 ;  /* 0x0000000400007c02 */ /* 0x008fce0008000f00 */
.L_x_149:
[----:B-1----:R1:W2:Y:S02]  /*b710*/  SYNCS.PHASECHK.TRANS64.TRYWAIT P0, [R0+URZ], R3 ;  /* 0x00000003000075a7 */ /* 0x0022a400080011ff */
[----:B--2---:R-:W-:Y:S05]  /*b720*/  @!P0 NANOSLEEP.SYNCS 0x989680 ;  /* 0x009896800000895d */ /* 0x004fea0003900000 */
[----:B------:R-:W2:Y:S02]  /*b730*/  @!P0 SYNCS.PHASECHK.TRANS64 P0, [R0+URZ], R3 ;  /* 0x00000003000085a7 */ /* 0x000ea400080010ff */
[----:B--2---:R-:W-:Y:S05]  /*b740*/  @!P0 BRA `(.L_x_149) ;  /* 0xfffffffc00f08947 */ /* 0x004fea000383ffff */
[----:B------:R-:W-:Y:S05]  /*b750*/  BRA `(.L_x_150) ;  /* 0xffffff6c00bc7947 */ /* 0x000fea000383ffff */
.L_x_47:
[----:B-1----:R1:W2:Y:S02]  /*b760*/  SYNCS.PHASECHK.TRANS64.TRYWAIT P0, [R0+URZ+0xc0], R5 ;  /* 0x0000c005000075a7 */ /* 0x0022a400080011ff */
[----:B--2---:R-:W-:Y:S05]  /*b770*/  @!P0 NANOSLEEP.SYNCS 0x989680 ;  /* 0x009896800000895d */ /* 0x004fea0003900000 */
[----:B------:R-:W2:Y:S02]  /*b780*/  @!P0 SYNCS.PHASECHK.TRANS64 P0, [R0+URZ+0xc0], R5 ;  /* 0x0000c005000085a7 */ /* 0x000ea400080010ff */
[----:B--2---:R-:W-:Y:S05]  /*b790*/  @!P0 BRA `(.L_x_47) ;  /* 0xfffffffc00f08947 */ /* 0x004fea000383ffff */
[----:B------:R-:W-:Y:S05]  /*b7a0*/  BRA `(.L_x_151) ;  /* 0xffffff70001c7947 */ /* 0x000fea000383ffff */
.L_x_48:
[----:B------:R-:W-:-:S07]  /*b7b0*/  MOV R0, UR5 ;  /* 0x0000000500007c02 */ /* 0x000fce0008000f00 */
.L_x_152:
[----:B-1----:R1:W2:Y:S02]  /*b7c0*/  SYNCS.PHASECHK.TRANS64.TRYWAIT P0, [R0+URZ+0x90], R7 ;  /* 0x00009007000075a7 */ /* 0x0022a400080011ff */
[----:B--2---:R-:W-:Y:S05]  /*b7d0*/  @!P0 NANOSLEEP.SYNCS 0x989680 ;  /* 0x009896800000895d */ /* 0x004fea0003900000 */
[----:B------:R-:W2:Y:S02]  /*b7e0*/  @!P0 SYNCS.PHASECHK.TRANS64 P0, [R0+URZ+0x90], R7 ;  /* 0x00009007000085a7 */ /* 0x000ea400080010ff */
[----:B--2---:R-:W-:Y:S05]  /*b7f0*/  @!P0 BRA `(.L_x_152) ;  /* 0xfffffffc00f08947 */ /* 0x004fea000383ffff */
[----:B------:R-:W-:Y:S05]  /*b800*/  BRA `(.L_x_153) ;  /* 0xffffff70002c7947 */ /* 0x000fea000383ffff */
.L_x_49:
[----:B-1----:R1:W2:Y:S02]  /*b810*/  SYNCS.PHASECHK.TRANS64.TRYWAIT P1, [R0+URZ+0x80], R5 ;  /* 0x00008005000075a7 */ /* 0x0022a400080211ff */
[----:B--2---:R-:W-:Y:S05]  /*b820*/  @!P1 NANOSLEEP.SYNCS 0x989680 ;  /* 0x009896800000995d */ /* 0x004fea0003900000 */
[----:B------:R-:W2:Y:S02]  /*b830*/  @!P1 SYNCS.PHASECHK.TRANS64 P1, [R0+URZ+0x80], R5 ;  /* 0x00008005000095a7 */ /* 0x000ea400080210ff */
[----:B--2---:R-:W-:Y:S05]  /*b840*/  @!P1 BRA `(.L_x_49) ;  /* 0xfffffffc00f09947 */ /* 0x004fea000383ffff */
[----:B------:R-:W-:Y:S05]  /*b850*/  BRA `(.L_x_154) ;  /* 0xffffff70005c7947 */ /* 0x000fea000383ffff */
.L_x_52:
[----:B------:R-:W-:-:S07]  /*b860*/  MOV R0, UR5 ;  /* 0x0000000500007c02 */ /* 0x000fce0008000f00 */
.L_x_155:
[----:B-1----:R1:W2:Y:S02]  /*b870*/  SYNCS.PHASECHK.TRANS64.TRYWAIT P0, [R0+URZ+0x90], R3 ;  /* 0x00009003000075a7 */ /* 0x0022a400080011ff */
[----:B--2---:R-:W-:Y:S05]  /*b880*/  @!P0 NANOSLEEP.SYNCS 0x989680 ;  /* 0x009896800000895d */ /* 0x004fea0003900000 */
[----:B------:R-:W2:Y:S02]  /*b890*/  @!P0 SYNCS.PHASECHK.TRANS64 P0, [R0+URZ+0x90], R3 ;  /* 0x00009003000085a7 */ /* 0x000ea400080010ff */
[----:B--2---:R-:W-:Y:S05]  /*b8a0*/  @!P0 BRA `(.L_x_155) ;  /* 0xfffffffc00f08947 */ /* 0x004fea000383ffff */
[----:B------:R-:W-:Y:S05]  /*b8b0*/  BRA `(.L_x_51) ;  /* 0xffffff7000b07947 */ /* 0x000fea000383ffff */
.L_x_61:
[----:B-1----:R-:W-:-:S04]  /*b8c0*/  MOV R4, UR6 ;  /* 0x0000000600047c02 */ /* 0x002fc80008000f00 */
[----:B------:R1:W2:Y:S03]  /*b8d0*/  SYNCS.PHASECHK.TRANS64.TRYWAIT P0, [R4+URZ+0x8], R5 ;  /* 0x00000805040075a7 */ /* 0x0002a600080011ff */
[----:B--2---:R-:W-:Y:S05]  /*b8e0*/  @!P0 NANOSLEEP.SYNCS 0x989680 ;  /* 0x009896800000895d */ /* 0x004fea0003900000 */
[----:B------:R-:W2:Y:S02]  /*b8f0*/  @!P0 SYNCS.PHASECHK.TRANS64 P0, [R4+URZ+0x8], R5 ;  /* 0x00000805040085a7 */ /* 0x000ea400080010ff */
[----:B--2---:R-:W-:Y:S05]  /*b900*/  @!P0 BRA `(.L_x_61) ;  /* 0xfffffffc00ec8947 */ /* 0x004fea000383ffff */
[----:B------:R-:W-:Y:S05]  /*b910*/  BRA `(.L_x_60) ;  /* 0xffffff7400647947 */ /* 0x000fea000383ffff */
.L_x_63:
[----:B------:R-:W-:Y:S01]  /*b920*/  BSSY B0, `(.L_x_156) ;  /* 0x0000006000007945 */ /* 0x000fe20003800000 */
[----:B------:R-:W-:-:S07]  /*b930*/  MOV R15, 0xffffffff ;  /* 0xffffffff000f7802 */ /* 0x000fce0000000f00 */
[----:B-1---5:R-:W-:Y:S05]  /*b940*/  WARPSYNC.COLLECTIVE R15, `(.L_x_157) ;  /* 0x000000000f0c7348 */ /* 0x022fea0003c00000 */
[----:B------:R-:W-:Y:S02]  /*b950*/  ELECT P6, UR79, PT ;  /* 0x00000000004f782f */ /* 0x000fe400038c0000 */
[----:B------:R-:W-:Y:S01]  /*b960*/  MOV R14, UR79 ;  /* 0x0000004f000e7c02 */ /* 0x000fe20008000f00 */
[----:B-1---5:R-:W-:Y:S10]  /*b970*/  ENDCOLLECTIVE ;  /* 0x000000000000791b */ /* 0x022ff40003800000 */
.L_x_157:
[----:B------:R-:W-:Y:S05]  /*b980*/  BSYNC B0 ;  /* 0x0000000000007941 */ /* 0x000fea0003800000 */
.L_x_156:
[----:B------:R-:W-:Y:S05]  /*b990*/  BRA `(.L_x_158) ;  /* 0xffffff7400947947 */ /* 0x000fea000383ffff */
.L_x_65:
[----:B-1----:R-:W-:-:S04]  /*b9a0*/  MOV R2, UR6 ;  /* 0x0000000600027c02 */ /* 0x002fc80008000f00 */
[----:B------:R1:W2:Y:S03]  /*b9b0*/  SYNCS.PHASECHK.TRANS64.TRYWAIT P0, [R2+URZ+0x8], R3 ;  /* 0x00000803020075a7 */ /* 0x0002a600080011ff */
[----:B--2---:R-:W-:Y:S05]  /*b9c0*/  @!P0 NANOSLEEP.SYNCS 0x989680 ;  /* 0x009896800000895d */ /* 0x004fea0003900000 */
[----:B------:R-:W2:Y:S02]  /*b9d0*/  @!P0 SYNCS.PHASECHK.TRANS64 P0, [R2+URZ+0x8], R3 ;  /* 0x00000803020085a7 */ /* 0x000ea400080010ff */
[----:B--2---:R-:W-:Y:S05]  /*b9e0*/  @!P0 BRA `(.L_x_65) ;  /* 0xfffffffc00ec8947 */ /* 0x004fea000383ffff */
[----:B------:R-:W-:Y:S05]  /*b9f0*/  BRA `(.L_x_64) ;  /* 0xffffff7400987947 */ /* 0x000fea000383ffff */
.L_x_66:
[----:B-1----:R1:W2:Y:S02]  /*ba00*/  SYNCS.PHASECHK.TRANS64.TRYWAIT P0, [R0+URZ+0x80], R5 ;  /* 0x00008005000075a7 */ /* 0x0022a400080011ff */
[----:B--2---:R-:W-:Y:S05]  /*ba10*/  @!P0 NANOSLEEP.SYNCS 0x989680 ;  /* 0x009896800000895d */ /* 0x004fea0003900000 */
[----:B------:R-:W2:Y:S02]  /*ba20*/  @!P0 SYNCS.PHASECHK.TRANS64 P0, [R0+URZ+0x80], R5 ;  /* 0x00008005000085a7 */ /* 0x000ea400080010ff */
[----:B--2---:R-:W-:Y:S05]  /*ba30*/  @!P0 BRA `(.L_x_66) ;  /* 0xfffffffc00f08947 */ /* 0x004fea000383ffff */
[----:B------:R-:W-:Y:S05]  /*ba40*/  BRA `(.L_x_159) ;  /* 0xffffff78006c7947 */ /* 0x000fea000383ffff */
.L_x_68:
[----:B------:R-:W-:-:S07]  /*ba50*/  MOV R0, UR11 ;  /* 0x0000000b00007c02 */ /* 0x000fce0008000f00 */
.L_x_160:
[----:B-1----:R1:W2:Y:S02]  /*ba60*/  SYNCS.PHASECHK.TRANS64.TRYWAIT P0, [R0+URZ+0xb0], R5 ;  /* 0x0000b005000075a7 */ /* 0x0022a400080011ff */
[----:B--2---:R-:W-:Y:S05]  /*ba70*/  @!P0 NANOSLEEP.SYNCS 0x989680 ;  /* 0x009896800000895d */ /* 0x004fea0003900000 */
[----:B------:R-:W2:Y:S02]  /*ba80*/  @!P0 SYNCS.PHASECHK.TRANS64 P0, [R0+URZ+0xb0], R5 ;  /* 0x0000b005000085a7 */ /* 0x000ea400080010ff */
[----:B--2---:R-:W-:Y:S05]  /*ba90*/  @!P0 BRA `(.L_x_160) ;  /* 0xfffffffc00f08947 */ /* 0x004fea000383ffff */
[----:B------:R-:W-:Y:S05]  /*baa0*/  BRA `(.L_x_161) ;  /* 0xffffff7800b47947 */ /* 0x000fea000383ffff */
.L_x_71:
[----:B------:R-:W-:Y:S07]  /*bab0*/  MOV R0, UR9 ;  /* 0x0000000900007c02 */ /* 0x000fee0008000f00 */
.L_x_162:
[----:B-1----:R1:W2:Y:S02]  /*bac0*/  SYNCS.PHASECHK.TRANS64.TRYWAIT P0, [R0+URZ], R5 ;  /* 0x00000005000075a7 */ /* 0x0022a400080011ff */
[----:B--2---:R-:W-:Y:S05]  /*bad0*/  @!P0 NANOSLEEP.SYNCS 0x989680 ;  /* 0x009896800000895d */ /* 0x004fea0003900000 */
[----:B------:R-:W2:Y:S02]  /*bae0*/  @!P0 SYNCS.PHASECHK.TRANS64 P0, [R0+URZ], R5 ;  /* 0x00000005000085a7 */ /* 0x000ea400080010ff */
[----:B--2---:R-:W-:Y:S05]  /*baf0*/  @!P0 BRA `(.L_x_162) ;  /* 0xfffffffc00f08947 */ /* 0x004fea000383ffff */
[----:B------:R-:W-:Y:S05]  /*bb00*/  BRA `(.L_x_70) ;  /* 0xffffff7800cc7947 */ /* 0x000fea000383ffff */
.L_x_75:
[----:B-1----:R-:W-:-:S07]  /*bb10*/  MOV R0, UR5 ;  /* 0x0000000500007c02 */ /* 0x002fce0008000f00 */
.L_x_163:
[----:B-1----:R1:W2:Y:S02]  /*bb20*/  SYNCS.PHASECHK.TRANS64.TRYWAIT P0, [R0+URZ], R3 ;  /* 0x00000003000075a7 */ /* 0x0022a400080011ff */
[----:B--2---:R-:W-:Y:S05]  /*bb30*/  @!P0 NANOSLEEP.SYNCS 0x989680 ;  /* 0x009896800000895d */ /* 0x004fea0003900000 */
[----:B------:R-:W2:Y:S02]  /*bb40*/  @!P0 SYNCS.PHASECHK.TRANS64 P0, [R0+URZ], R3 ;  /* 0x00000003000085a7 */ /* 0x000ea400080010ff */
[----:B--2---:R-:W-:Y:S05]  /*bb50*/  @!P0 BRA `(.L_x_163) ;  /* 0xfffffffc00f08947 */ /* 0x004fea000383ffff */
[----:B------:R-:W-:Y:S05]  /*bb60*/  BRA `(.L_x_164) ;  /* 0xffffff7c00847947 */ /* 0x000fea000383ffff */
.L_x_78:
[----:B------:R-:W-:-:S07]  /*bb70*/  MOV R0, UR8 ;  /* 0x0000000800007c02 */ /* 0x000fce0008000f00 */
.L_x_165:
[----:B-1----:R1:W2:Y:S02]  /*bb80*/  SYNCS.PHASECHK.TRANS64.TRYWAIT P1, [R0+URZ+0xe0], R3 ;  /* 0x0000e003000075a7 */ /* 0x0022a400080211ff */
[----:B--2---:R-:W-:Y:S05]  /*bb90*/  @!P1 NANOSLEEP.SYNCS 0x989680 ;  /* 0x009896800000995d */ /* 0x004fea0003900000 */
[----:B------:R-:W2:Y:S02]  /*bba0*/  @!P1 SYNCS.PHASECHK.TRANS64 P1, [R0+URZ+0xe0], R3 ;  /* 0x0000e003000095a7 */ /* 0x000ea400080210ff */
[----:B--2---:R-:W-:Y:S05]  /*bbb0*/  @!P1 BRA `(.L_x_165) ;  /* 0xfffffffc00f09947 */ /* 0x004fea000383ffff */
[----:B------:R-:W-:Y:S05]  /*bbc0*/  BRA `(.L_x_166) ;  /* 0xffffff7c00d07947 */ /* 0x000fea000383ffff */
.L_x_83:
[----:B--2---:R2:W4:Y:S02]  /*bbd0*/  SYNCS.PHASECHK.TRANS64.TRYWAIT P0, [R0+URZ+0x80], R3 ;  /* 0x00008003000075a7 */ /* 0x00452400080011ff */
[----:B----4-:R-:W-:Y:S05]  /*bbe0*/  @!P0 NANOSLEEP.SYNCS 0x989680 ;  /* 0x009896800000895d */ /* 0x010fea0003900000 */
[----:B------:R-:W4:Y:S02]  /*bbf0*/  @!P0 SYNCS.PHASECHK.TRANS64 P0, [R0+URZ+0x80], R3 ;  /* 0x00008003000085a7 */ /* 0x000f2400080010ff */
[----:B----4-:R-:W-:Y:S05]  /*bc00*/  @!P0 BRA `(.L_x_83) ;  /* 0xfffffffc00f08947 */ /* 0x010fea000383ffff */
[----:B------:R-:W-:Y:S05]  /*bc10*/  BRA `(.L_x_167) ;  /* 0xffffff8000e47947 */ /* 0x000fea000383ffff */
.L_x_86:
[----:B------:R-:W-:Y:S07]  /*bc20*/  MOV R0, UR7 ;  /* 0x0000000700007c02 */ /* 0x000fee0008000f00 */
.L_x_168:
[----:B--2---:R2:W4:Y:S02]  /*bc30*/  SYNCS.PHASECHK.TRANS64.TRYWAIT P0, [R0+URZ+0x78], R3 ;  /* 0x00007803000075a7 */ /* 0x00452400080011ff */
[----:B----4-:R-:W-:Y:S05]  /*bc40*/  @!P0 NANOSLEEP.SYNCS 0x989680 ;  /* 0x009896800000895d */ /* 0x010fea0003900000 */
[----:B------:R-:W4:Y:S02]  /*bc50*/  @!P0 SYNCS.PHASECHK.TRANS64 P0, [R0+URZ+0x78], R3 ;  /* 0x00007803000085a7 */ /* 0x000f2400080010ff */
[----:B----4-:R-:W-:Y:S05]  /*bc60*/  @!P0 BRA `(.L_x_168) ;  /* 0xfffffffc00f08947 */ /* 0x010fea000383ffff */
[----:B------:R-:W-:Y:S05]  /*bc70*/  BRA `(.L_x_85) ;  /* 0xffffff8400c47947 */ /* 0x000fea000383ffff */
.L_x_89:
[----:B------:R-:W-:Y:S07]  /*bc80*/  MOV R3, UR7 ;  /* 0x0000000700037c02 */ /* 0x000fee0008000f00 */
.L_x_169:
[----:B-1----:R1:W2:Y:S02]  /*bc90*/  SYNCS.PHASECHK.TRANS64.TRYWAIT P0, [R3+URZ+0x50], R12 ;  /* 0x0000500c030075a7 */ /* 0x0022a400080011ff */
[----:B--2---:R-:W-:Y:S05]  /*bca0*/  @!P0 NANOSLEEP.SYNCS 0x989680 ;  /* 0x009896800000895d */ /* 0x004fea0003900000 */
[----:B------:R-:W2:Y:S02]  /*bcb0*/  @!P0 SYNCS.PHASECHK.TRANS64 P0, [R3+URZ+0x50], R12 ;  /* 0x0000500c030085a7 */ /* 0x000ea400080010ff */
[----:B--2---:R-:W-:Y:S05]  /*bcc0*/  @!P0 BRA `(.L_x_169) ;  /* 0xfffffffc00f08947 */ /* 0x004fea000383ffff */
[----:B------:R-:W-:Y:S05]  /*bcd0*/  BRA `(.L_x_170) ;  /* 0xffffff88003c7947 */ /* 0x000fea000383ffff */
.L_x_90:
[----:B-1----:R-:W-:Y:S07]  /*bce0*/  MOV R3, UR7 ;  /* 0x0000000700037c02 */ /* 0x002fee0008000f00 */
.L_x_171:
[----:B-1----:R1:W2:Y:S02]  /*bcf0*/  SYNCS.PHASECHK.TRANS64.TRYWAIT P0, [R3+URZ+0x58], R12 ;  /* 0x0000580c030075a7 */ /* 0x0022a400080011ff */
[----:B--2---:R-:W-:Y:S05]  /*bd00*/  @!P0 NANOSLEEP.SYNCS 0x989680 ;  /* 0x009896800000895d */ /* 0x004fea0003900000 */
[----:B------:R-:W2:Y:S02]  /*bd10*/  @!P0 SYNCS.PHASECHK.TRANS64 P0, [R3+URZ+0x58], R12 ;  /* 0x0000580c030085a7 */ /* 0x000ea400080010ff */
[----:B--2---:R-:W-:Y:S05]  /*bd20*/  @!P0 BRA `(.L_x_171) ;  /* 0xfffffffc00f08947 */ /* 0x004fea000383ffff */
[----:B------:R-:W-:Y:S05]  /*bd30*/  BRA `(.L_x_172) ;  /* 0xffffff8800787947 */ /* 0x000fea000383ffff */
.L_x_91:
[----:B-1----:R-:W-:Y:S07]  /*bd40*/  MOV R3, UR7 ;  /* 0x0000000700037c02 */ /* 0x002fee0008000f00 */
.L_x_173:
[----:B-1----:R1:W2:Y:S02]  /*bd50*/  SYNCS.PHASECHK.TRANS64.TRYWAIT P0, [R3+URZ+0x60], R12 ;  /* 0x0000600c030075a7 */ /* 0x0022a400080011ff */
[----:B--2---:R-:W-:Y:S05]  /*bd60*/  @!P0 NANOSLEEP.SYNCS 0x989680 ;  /* 0x009896800000895d */ /* 0x004fea0003900000 */
[----:B------:R-:W2:Y:S02]  /*bd70*/  @!P0 SYNCS.PHASECHK.TRANS64 P0, [R3+URZ+0x60], R12 ;  /* 0x0000600c030085a7 */ /* 0x000ea400080010ff */
[----:B--2---:R-:W-:Y:S05]  /*bd80*/  @!P0 BRA `(.L_x_173) ;  /* 0xfffffffc00f08947 */ /* 0x004fea000383ffff */
[----:B------:R-:W-:Y:S05]  /*bd90*/  BRA `(.L_x_174) ;  /* 0xffffff8800c07947 */ /* 0x000fea000383ffff */
.L_x_92:
[----:B------:R-:W-:Y:S07]  /*bda0*/  MOV R3, UR7 ;  /* 0x0000000700037c02 */ /* 0x000fee0008000f00 */
.L_x_175:
[----:B-1----:R1:W2:Y:S02]  /*bdb0*/  SYNCS.PHASECHK.TRANS64.TRYWAIT P0, [R3+URZ+0x68], R12 ;  /* 0x0000680c030075a7 */ /* 0x0022a400080011ff */
[----:B--2---:R-:W-:Y:S05]  /*bdc0*/  @!P0 NANOSLEEP.SYNCS 0x989680 ;  /* 0x009896800000895d */ /* 0x004fea0003900000 */
[----:B------:R-:W2:Y:S02]  /*bdd0*/  @!P0 SYNCS.PHASECHK.TRANS64 P0, [R3+URZ+0x68], R12 ;  /* 0x0000680c030085a7 */ /* 0x000ea400080010ff */
[----:B--2---:R-:W-:Y:S05]  /*bde0*/  @!P0 BRA `(.L_x_175) ;  /* 0xfffffffc00f08947 */ /* 0x004fea000383ffff */
[----:B------:R-:W-:Y:S05]  /*bdf0*/  BRA `(.L_x_176) ;  /* 0xffffff8c00487947 */ /* 0x000fea000383ffff */
.L_x_94:
[----:B------:R-:W-:-:S07]  /*be00*/  MOV R0, UR7 ;  /* 0x0000000700007c02 */ /* 0x000fce0008000f00 */
.L_x_177:
[----:B-1----:R1:W4:Y:S02]  /*be10*/  SYNCS.PHASECHK.TRANS64.TRYWAIT P0, [R0+URZ+0x50], R3 ;  /* 0x00005003000075a7 */ /* 0x00232400080011ff */
[----:B----4-:R-:W-:Y:S05]  /*be20*/  @!P0 NANOSLEEP.SYNCS 0x989680 ;  /* 0x009896800000895d */ /* 0x010fea0003900000 */
[----:B------:R-:W4:Y:S02]  /*be30*/  @!P0 SYNCS.PHASECHK.TRANS64 P0, [R0+URZ+0x50], R3 ;  /* 0x00005003000085a7 */ /* 0x000f2400080010ff */
[----:B----4-:R-:W-:Y:S05]  /*be40*/  @!P0 BRA `(.L_x_177) ;  /* 0xfffffffc00f08947 */ /* 0x010fea000383ffff */
[----:B------:R-:W-:Y:S05]  /*be50*/  BRA `(.L_x_178) ;  /* 0xffffff8c00b87947 */ /* 0x000fea000383ffff */
.L_x_95:
[----:B-1----:R-:W-:-:S07]  /*be60*/  MOV R0, UR7 ;  /* 0x0000000700007c02 */ /* 0x002fce0008000f00 */
.L_x_179:
[----:B-1----:R1:W4:Y:S02]  /*be70*/  SYNCS.PHASECHK.TRANS64.TRYWAIT P0, [R0+URZ+0x58], R3 ;  /* 0x00005803000075a7 */ /* 0x00232400080011ff */
[----:B----4-:R-:W-:Y:S05]  /*be80*/  @!P0 NANOSLEEP.SYNCS 0x989680 ;  /* 0x009896800000895d */ /* 0x010fea0003900000 */
[----:B------:R-:W4:Y:S02]  /*be90*/  @!P0 SYNCS.PHASECHK.TRANS64 P0, [R0+URZ+0x58], R3 ;  /* 0x00005803000085a7 */ /* 0x000f2400080010ff */
[----:B----4-:R-:W-:Y:S05]  /*bea0*/  @!P0 BRA `(.L_x_179) ;  /* 0xfffffffc00f08947 */ /* 0x010fea000383ffff */
[----:B------:R-:W-:Y:S05]  /*beb0*/  BRA `(.L_x_180) ;  /* 0xffffff8c00a87947 */ /* 0x000fea000383ffff */
.L_x_96:
[----:B-1----:R-:W-:-:S07]  /*bec0*/  MOV R0, UR7 ;  /* 0x0000000700007c02 */ /* 0x002fce0008000f00 */
.L_x_181:
[----:B-1----:R1:W4:Y:S02]  /*bed0*/  SYNCS.PHASECHK.TRANS64.TRYWAIT P0, [R0+URZ+0x60], R3 ;  /* 0x00006003000075a7 */ /* 0x00232400080011ff */
[----:B----4-:R-:W-:Y:S05]  /*bee0*/  @!P0 NANOSLEEP.SYNCS 0x989680 ;  /* 0x009896800000895d */ /* 0x010fea0003900000 */
[----:B------:R-:W4:Y:S02]  /*bef0*/  @!P0 SYNCS.PHASECHK.TRANS64 P0, [R0+URZ+0x60], R3 ;  /* 0x00006003000085a7 */ /* 0x000f2400080010ff */
[----:B----4-:R-:W-:Y:S05]  /*bf00*/  @!P0 BRA `(.L_x_181) ;  /* 0xfffffffc00f08947 */ /* 0x010fea000383ffff */
[----:B------:R-:W-:Y:S05]  /*bf10*/  BRA `(.L_x_182) ;  /* 0xffffff8c00987947 */ /* 0x000fea000383ffff */
.L_x_98:
[----:B--2---:R2:W3:Y:S02]  /*bf20*/  SYNCS.PHASECHK.TRANS64.TRYWAIT P0, [R0+URZ+0x80], R3 ;  /* 0x00008003000075a7 */ /* 0x0044e400080011ff */
[----:B---3--:R-:W-:Y:S05]  /*bf30*/  @!P0 NANOSLEEP.SYNCS 0x989680 ;  /* 0x009896800000895d */ /* 0x008fea0003900000 */
[----:B------:R-:W3:Y:S02]  /*bf40*/  @!P0 SYNCS.PHASECHK.TRANS64 P0, [R0+URZ+0x80], R3 ;  /* 0x00008003000085a7 */ /* 0x000ee400080010ff */
[----:B---3--:R-:W-:Y:S05]  /*bf50*/  @!P0 BRA `(.L_x_98) ;  /* 0xfffffffc00f08947 */ /* 0x008fea000383ffff */
[----:B------:R-:W-:Y:S05]  /*bf60*/  BRA `(.L_x_183) ;  /* 0xffffff9000607947 */ /* 0x000fea000383ffff */
.L_x_109:
[----:B-1----:R1:W3:Y:S02]  /*bf70*/  SYNCS.PHASECHK.TRANS64.TRYWAIT P1, [R3+URZ+0x30], R0 ;  /* 0x00003000030075a7 */ /* 0x0022e400080211ff */
[----:B---3--:R-:W-:Y:S05]  /*bf80*/  @!P1 NANOSLEEP.SYNCS 0x989680 ;  /* 0x009896800000995d */ /* 0x008fea0003900000 */
[----:B------:R-:W3:Y:S02]  /*bf90*/  @!P1 SYNCS.PHASECHK.TRANS64 P1, [R3+URZ+0x30], R0 ;  /* 0x00003000030095a7 */ /* 0x000ee400080210ff */
[----:B---3--:R-:W-:Y:S05]  /*bfa0*/  @!P1 BRA `(.L_x_109) ;  /* 0xfffffffc00f09947 */ /* 0x008fea000383ffff */
[----:B------:R-:W-:Y:S05]  /*bfb0*/  BRA `(.L_x_108) ;  /* 0xffffff9c00847947 */ /* 0x000fea000383ffff */
.L_x_111:
[----:B-1----:R1:W4:Y:S02]  /*bfc0*/  SYNCS.PHASECHK.TRANS64.TRYWAIT P0, [R191+URZ+0xa0], R2 ;  /* 0x0000a002bf0075a7 */ /* 0x00232400080011ff */
[----:B----4-:R-:W-:Y:S05]  /*bfd0*/  @!P0 NANOSLEEP.SYNCS 0x989680 ;  /* 0x009896800000895d */ /* 0x010fea0003900000 */
[----:B------:R-:W4:Y:S02]  /*bfe0*/  @!P0 SYNCS.PHASECHK.TRANS64 P0, [R191+URZ+0xa0], R2 ;  /* 0x0000a002bf0085a7 */ /* 0x000f2400080010ff */
[----:B----4-:R-:W-:Y:S05]  /*bff0*/  @!P0 BRA `(.L_x_111) ;  /* 0xfffffffc00f08947 */ /* 0x010fea000383ffff */
[----:B------:R-:W-:Y:S05]  /*c000*/  BRA `(.L_x_110) ;  /* 0xffffff9c00e07947 */ /* 0x000fea000383ffff */
.L_x_120:
[----:B--2---:R2:W3:Y:S02]  /*c010*/  SYNCS.PHASECHK.TRANS64.TRYWAIT P0, [R206+URZ+0x30], R3 ;  /* 0x00003003ce0075a7 */ /* 0x0044e400080011ff */
[----:B---3--:R-:W-:Y:S05]  /*c020*/  @!P0 NANOSLEEP.SYNCS 0x989680 ;  /* 0x009896800000895d */ /* 0x008fea0003900000 */
[----:B------:R-:W3:Y:S02]  /*c030*/  @!P0 SYNCS.PHASECHK.TRANS64 P0, [R206+URZ+0x30], R3 ;  /* 0x00003003ce0085a7 */ /* 0x000ee400080010ff */
[----:B---3--:R-:W-:Y:S05]  /*c040*/  @!P0 BRA `(.L_x_120) ;  /* 0xfffffffc00f08947 */ /* 0x008fea000383ffff */
[----:B------:R-:W-:Y:S05]  /*c050*/  BRA `(.L_x_119) ;  /* 0xffffffb000ec7947 */ /* 0x000fea000383ffff */
.L_x_129:
[----:B--2---:R2:W3:Y:S02]  /*c060*/  SYNCS.PHASECHK.TRANS64.TRYWAIT P0, [R0+URZ+0x30], R7 ;  /* 0x00003007000075a7 */ /* 0x0044e400080011ff */
[----:B---3--:R-:W-:Y:S05]  /*c070*/  @!P0 NANOSLEEP.SYNCS 0x989680 ;  /* 0x009896800000895d */ /* 0x008fea0003900000 */
[----:B------:R-:W3:Y:S02]  /*c080*/  @!P0 SYNCS.PHASECHK.TRANS64 P0, [R0+URZ+0x30], R7 ;  /* 0x00003007000085a7 */ /* 0x000ee400080010ff */
[----:B---3--:R-:W-:Y:S05]  /*c090*/  @!P0 BRA `(.L_x_129) ;  /* 0xfffffffc00f08947 */ /* 0x008fea000383ffff */
[----:B------:R-:W-:Y:S05]  /*c0a0*/  BRA `(.L_x_128) ;  /* 0xffffffc800447947 */ /* 0x000fea000383ffff */
.L_x_138:
[----:B--2---:R2:W3:Y:S02]  /*c0b0*/  SYNCS.PHASECHK.TRANS64.TRYWAIT P0, [R0+URZ+0x30], R3 ;  /* 0x00003003000075a7 */ /* 0x0044e400080011ff */
[----:B---3--:R-:W-:Y:S05]  /*c0c0*/  @!P0 NANOSLEEP.SYNCS 0x989680 ;  /* 0x009896800000895d */ /* 0x008fea0003900000 */
[----:B------:R-:W3:Y:S02]  /*c0d0*/  @!P0 SYNCS.PHASECHK.TRANS64 P0, [R0+URZ+0x30], R3 ;  /* 0x00003003000085a7 */ /* 0x000ee400080010ff */
[----:B---3--:R-:W-:Y:S05]  /*c0e0*/  @!P0 BRA `(.L_x_138) ;  /* 0xfffffffc00f08947 */ /* 0x008fea000383ffff */
[----:B------:R-:W-:Y:S05]  /*c0f0*/  BRA `(.L_x_137) ;  /* 0xffffffdc00a87947 */ /* 0x000fea000383ffff */
        .weak           $__internal_0_$__cuda_sm10x_tcgen05_guardrail_trap_col_being_dealloced_not_returned_by_alloc
        .type           $__internal_0_$__cuda_sm10x_tcgen05_guardrail_trap_col_being_dealloced_not_returned_by_alloc,@function
        .size           $__internal_0_$__cuda_sm10x_tcgen05_guardrail_trap_col_being_dealloced_not_returned_by_alloc,($__internal_1_$__cuda_sm10x_tcgen05_guardrail_trap_phase_invalid_during_alloc - $__internal_0_$__cuda_sm10x_tcgen05_guardrail_trap_col_being_dealloced_not_returned_by_alloc)
$__internal_0_$__cuda_sm10x_tcgen05_guardrail_trap_col_being_dealloced_not_returned_by_alloc:
[----:B------:R-:W-:Y:S05]  /*c100*/  BPT.TRAP 0x1 ;  /* 0x000000040000795c */ /* 0x000fea0000300000 */
[----:B------:R-:W-:-:S04]  /*c110*/  HFMA2 R3, -RZ, RZ, 0, 0 ;  /* 0x00000000ff037431 */ /* 0x000fc800000001ff */
[----:B------:R-:W-:Y:S05]  /*c120*/  RET.REL.NODEC R2 `(_ZN7cutlass13device_kernelINS_4gemm6kernel13GemmUniversalIN4cute5tupleIJiiiiEEENS1_10collective13CollectiveMmaINS1_35MainloopSm100TmaUmmaWarpSpecializedILi3ELi2ELi2ENS5_IJNS4_1CILi2EEENSA_ILi1EEESC_EEEEENS5_IJNSA_ILi256EEESF_NSA_ILi32EEEEEENS_12float_e4m3_tENS5_IJlSC_lEEESI_SJ_NS4_8TiledMMAINS4_8MMA_AtomIJNS4_10MMA_TraitsINS4_25SM100_MMA_F8F6F4_2x1SM_SSEJSI_SI_fSF_SF_NS4_17integral_constantINS4_4UMMA5MajorELSQ_0EEESR_NSO_INSP_7ScaleInELSS_0EEEST_EEEEEENS4_6LayoutINS5_IJSC_SC_SC_EEENS5_IJNSA_ILi0EEESY_SY_EEEEENS5_IJNS4_10UnderscoreES11_S11_EEEEENS4_18SM100_TMA_2SM_LOADENS4_14ComposedLayoutINS4_7SwizzleILi1ELi4ELi3EEENS4_18smem_ptr_flag_bitsILi8EEENSW_INS5_IJNSA_ILi8EEESG_EEENS5_IJSG_SC_EEEEEEEvNS4_8identityES14_S1E_vS1F_EENS_8epilogue10collective18CollectiveEpilogueINS1H_23Sm100TmaWarpSpecializedILi4ELi2ELi64ELb0ELb0EEEJNS5_IJNSA_ILi128EEESF_SG_EEENS5_IJNSW_IS1M_SC_EENSW_INSA_ILi64EEESC_EEEEESI_SJ_SI_SJ_NS1H_6fusion15FusionCallbacksIS1L_NS1S_17LinearCombinationISI_fSI_fLNS_15FloatRoundStyleE2EEES1N_S1R_JEEENS4_5SM1004TMEM4LOAD26SM100_TMEM_LOAD_32dp32b64xENS4_13SM90_TMA_LOADENS15_INS16_ILi2ELi4ELi3EEES19_NSW_INS5_IJS1A_S1P_EEENS5_IJS1P_SC_EEEEEEENS4_39AutoVectorizingCopyWithAssumedAlignmentILi128EEENS4_14SM90_TMA_STOREES27_S29_S29_EEEvvEEEEvNT_6ParamsE) ;  /* 0xffffff3c02b47950 */ /* 0x000fea0003c3ffff */
        .weak           $__internal_1_$__cuda_sm10x_tcgen05_guardrail_trap_phase_invalid_during_alloc
        .type           $__internal_1_$__cuda_sm10x_tcgen05_guardrail_trap_phase_invalid_during_alloc,@function
        .size           $__internal_1_$__cuda_sm10x_tcgen05_guardrail_trap_phase_invalid_during_alloc,($__internal_2_$__cuda_sm10x_tcgen05_guardrail_trap_unallocated_columns_being_dealloced - $__internal_1_$__cuda_sm10x_tcgen05_guardrail_trap_phase_invalid_during_alloc)
$__internal_1_$__cuda_sm10x_tcgen05_guardrail_trap_phase_invalid_during_alloc:
[----:B------:R-:W-:Y:S05]  /*c130*/  BPT.TRAP 0x1 ;  /* 0x000000040000795c */ /* 0x000fea0000300000 */
[----:B------:R-:W-:-:S04]  /*c140*/  MOV R3, 0x0 ;  /* 0x0000000000037802 */ /* 0x000fc80000000f00 */
[----:B------:R-:W-:Y:S05]  /*c150*/  RET.REL.NODEC R2 `(_ZN7cutlass13device_kernelINS_4gemm6kernel13GemmUniversalIN4cute5tupleIJiiiiEEENS1_10collective13CollectiveMmaINS1_35MainloopSm100TmaUmmaWarpSpecializedILi3ELi2ELi2ENS5_IJNS4_1CILi2EEENSA_ILi1EEESC_EEEEENS5_IJNSA_ILi256EEESF_NSA_ILi32EEEEEENS_12float_e4m3_tENS5_IJlSC_lEEESI_SJ_NS4_8TiledMMAINS4_8MMA_AtomIJNS4_10MMA_TraitsINS4_25SM100_MMA_F8F6F4_2x1SM_SSEJSI_SI_fSF_SF_NS4_17integral_constantINS4_4UMMA5MajorELSQ_0EEESR_NSO_INSP_7ScaleInELSS_0EEEST_EEEEEENS4_6LayoutINS5_IJSC_SC_SC_EEENS5_IJNSA_ILi0EEESY_SY_EEEEENS5_IJNS4_10UnderscoreES11_S11_EEEEENS4_18SM100_TMA_2SM_LOADENS4_14ComposedLayoutINS4_7SwizzleILi1ELi4ELi3EEENS4_18smem_ptr_flag_bitsILi8EEENSW_INS5_IJNSA_ILi8EEESG_EEENS5_IJSG_SC_EEEEEEEvNS4_8identityES14_S1E_vS1F_EENS_8epilogue10collective18CollectiveEpilogueINS1H_23Sm100TmaWarpSpecializedILi4ELi2ELi64ELb0ELb0EEEJNS5_IJNSA_ILi128EEESF_SG_EEENS5_IJNSW_IS1M_SC_EENSW_INSA_ILi64EEESC_EEEEESI_SJ_SI_SJ_NS1H_6fusion15FusionCallbacksIS1L_NS1S_17LinearCombinationISI_fSI_fLNS_15FloatRoundStyleE2EEES1N_S1R_JEEENS4_5SM1004TMEM4LOAD26SM100_TMEM_LOAD_32dp32b64xENS4_13SM90_TMA_LOADENS15_INS16_ILi2ELi4ELi3EEES19_NSW_INS5_IJS1A_S1P_EEENS5_IJS1P_SC_EEEEEEENS4_39AutoVectorizingCopyWithAssumedAlignmentILi128EEENS4_14SM90_TMA_STOREES27_S29_S29_EEEvvEEEEvNT_6ParamsE) ;  /* 0xffffff3c02a87950 */ /* 0x000fea0003c3ffff */
        .weak           $__internal_2_$__cuda_sm10x_tcgen05_guardrail_trap_unallocated_columns_being_dealloced
        .type           $__internal_2_$__cuda_sm10x_tcgen05_guardrail_trap_unallocated_columns_being_dealloced,@function
        .size           $__internal_2_$__cuda_sm10x_tcgen05_guardrail_trap_unallocated_columns_being_dealloced,(.L_x_185 - $__internal_2_$__cuda_sm10x_tcgen05_guardrail_trap_unallocated_columns_being_dealloced)
$__internal_2_$__cuda_sm10x_tcgen05_guardrail_trap_unallocated_columns_being_dealloced:
[----:B------:R-:W-:Y:S05]  /*c160*/  BPT.TRAP 0x1 ;  /* 0x000000040000795c */ /* 0x000fea0000300000 */
[----:B------:R-:W-:-:S04]  /*c170*/  HFMA2 R3, -RZ, RZ, 0, 0 ;  /* 0x00000000ff037431 */ /* 0x000fc800000001ff */
[----:B------:R-:W-:Y:S05]  /*c180*/  RET.REL.NODEC R2 `(_ZN7cutlass13device_kernelINS_4gemm6kernel13GemmUniversalIN4cute5tupleIJiiiiEEENS1_10collective13CollectiveMmaINS1_35MainloopSm100TmaUmmaWarpSpecializedILi3ELi2ELi2ENS5_IJNS4_1CILi2EEENSA_ILi1EEESC_EEEEENS5_IJNSA_ILi256EEESF_NSA_ILi32EEEEEENS_12float_e4m3_tENS5_IJlSC_lEEESI_SJ_NS4_8TiledMMAINS4_8MMA_AtomIJNS4_10MMA_TraitsINS4_25SM100_MMA_F8F6F4_2x1SM_SSEJSI_SI_fSF_SF_NS4_17integral_constantINS4_4UMMA5MajorELSQ_0EEESR_NSO_INSP_7ScaleInELSS_0EEEST_EEEEEENS4_6LayoutINS5_IJSC_SC_SC_EEENS5_IJNSA_ILi0EEESY_SY_EEEEENS5_IJNS4_10UnderscoreES11_S11_EEEEENS4_18SM100_TMA_2SM_LOADENS4_14ComposedLayoutINS4_7SwizzleILi1ELi4ELi3EEENS4_18smem_ptr_flag_bitsILi8EEENSW_INS5_IJNSA_ILi8EEESG_EEENS5_IJSG_SC_EEEEEEEvNS4_8identityES14_S1E_vS1F_EENS_8epilogue10collective18CollectiveEpilogueINS1H_23Sm100TmaWarpSpecializedILi4ELi2ELi64ELb0ELb0EEEJNS5_IJNSA_ILi128EEESF_SG_EEENS5_IJNSW_IS1M_SC_EENSW_INSA_ILi64EEESC_EEEEESI_SJ_SI_SJ_NS1H_6fusion15FusionCallbacksIS1L_NS1S_17LinearCombinationISI_fSI_fLNS_15FloatRoundStyleE2EEES1N_S1R_JEEENS4_5SM1004TMEM4LOAD26SM100_TMEM_LOAD_32dp32b64xENS4_13SM90_TMA_LOADENS15_INS16_ILi2ELi4ELi3EEES19_NSW_INS5_IJS1A_S1P_EEENS5_IJS1P_SC_EEEEEEENS4_39AutoVectorizingCopyWithAssumedAlignmentILi128EEENS4_14SM90_TMA_STOREES27_S29_S29_EEEvvEEEEvNT_6ParamsE) ;  /* 0xffffff3c029c7950 */ /* 0x000fea0003c3ffff */
.L_x_184:
[----:B------:R-:W-:-:S00]  /*c190*/  BRA `(.L_x_184) ;  /* 0xfffffffc00fc7947 */ /* 0x000fc0000383ffff */
[----:B------:R-:W-:-:S00]  /*c1a0*/  NOP ;  /* 0x0000000000007918 */ /* 0x000fc00000000000 */
        /* <DEDUP_REMOVED lines=13> */
.L_x_185:


//--------------------- .nv.global.init           --------------------------
	.section	.nv.global.init,"aw",@progbits
.nv.global.init:
	.type		$str$27,@object
	.size		$str$27,($str$28 - $str$27)
$str$27:
        /*0000*/ 	.byte	0x28, 0x61, 0x64, 0x64, 0x72, 0x65, 0x73, 0x73, 0x20, 0x26, 0x20, 0x6d, 0x61, 0x73, 0x6b, 0x29
        /*0010*/ 	.byte	0x20, 0x3d, 0x3d, 0x20, 0x30, 0x00
	.type		$str$28,@object
	.size		$str$28,($str$26 - $str$28)
$str$28:
        /*0016*/ 	.byte	0x2f, 0x74, 0x6d, 0x70, 0x2f, 0x63, 0x75, 0x74, 0x6c, 0x61, 0x73, 0x73, 0x5f, 0x73, 0x77, 0x65
        /*0026*/ 	.byte	0x65, 0x70, 0x5f, 0x73, 0x72, 0x63, 0x2f, 0x69, 0x6e, 0x63, 0x6c, 0x75, 0x64, 0x65, 0x2f, 0x63
        /*0036*/ 	.byte	0x75, 0x74, 0x65, 0x2f, 0x70, 0x6f, 0x69, 0x6e, 0x74, 0x65, 0x72, 0x5f, 0x66, 0x6c, 0x61, 0x67
        /*0046*/ 	.byte	0x67, 0x65, 0x64, 0x2e, 0x68, 0x70, 0x70, 0x00
	.type		$str$26,@object
	.size		$str$26,($str$25 - $str$26)
$str$26:
        /*004e*/ 	.byte	0x2f, 0x74, 0x6d, 0x70, 0x2f, 0x63, 0x75, 0x74, 0x6c, 0x61, 0x73, 0x73, 0x5f, 0x73, 0x77, 0x65
        /*005e*/ 	.byte	0x65, 0x70, 0x5f, 0x73, 0x72, 0x63, 0x2f, 0x69, 0x6e, 0x63, 0x6c, 0x75, 0x64, 0x65, 0x2f, 0x63
        /*006e*/ 	.byte	0x75, 0x74, 0x65, 0x2f, 0x61, 0x74, 0x6f, 0x6d, 0x2f, 0x63, 0x6f, 0x70, 0x79, 0x5f, 0x74, 0x72
        /*007e*/ 	.byte	0x61, 0x69, 0x74, 0x73, 0x5f, 0x73, 0x6d, 0x31, 0x30, 0x30, 0x2e, 0x68, 0x70, 0x70, 0x00
	.type		$str$25,@object
	.size		$str$25,(__unnamed_1 - $str$25)
$str$25:
        /*008d*/ 	.byte	0x28, 0x28, 0x75, 0x69, 0x6e, 0x74, 0x33, 0x32, 0x5f, 0x74, 0x28, 0x74, 0x68, 0x72, 0x65, 0x61
        /*009d*/ 	.byte	0x64, 0x49, 0x64, 0x78, 0x2e, 0x78, 0x29, 0x20, 0x2f, 0x20, 0x33, 0x32, 0x29, 0x20, 0x25, 0x20
        /*00ad*/ 	.byte	0x34, 0x29, 0x20, 0x3d, 0x3d, 0x20, 0x28, 0x28, 0x28, 0x74, 0x6d, 0x65, 0x6d, 0x5f, 0x61, 0x64
        /*00bd*/ 	.byte	0x64, 0x72, 0x20, 0x3e, 0x3e, 0x20, 0x31, 0x36, 0x29, 0x20, 0x2f, 0x20, 0x33, 0x32, 0x29, 0x20
        /*00cd*/ 	.byte	0x25, 0x20, 0x34, 0x29, 0x00
	.type		__unnamed_1,@object
	.size		__unnamed_1,(__unnamed_2 - __unnamed_1)
__unnamed_1:
        /*00d2*/ 	.byte	0x61, 0x75, 0x74, 0x6f, 0x20, 0x63, 0x75, 0x74, 0x65, 0x3a, 0x3a, 0x61, 0x73, 0x5f, 0x70, 0x6f
        /* <DEDUP_REMOVED lines=24> */
        /*0262*/ 	.byte	0x43, 0x3c, 0x38, 0x31, 0x39, 0x32, 0x3e, 0x3e, 0x3e, 0x3e, 0x5d, 0x00
	.type		__unnamed_2,@object
	.size		__unnamed_2,(__unnamed_3 - __unnamed_2)
__unnamed_2:
        /* <DEDUP_REMOVED lines=26> */
	.type		__unnamed_3,@object
	.size		__unnamed_3,(.L_3 - __unnamed_3)
__unnamed_3:
        /* <DEDUP_REMOVED lines=42> */
        /*06aa*/ 	.byte	0x3e, 0x3e, 0x3e, 0x3e, 0x5d, 0x00
.L_3:


//--------------------- .nv.shared._ZN7cutlass13device_kernelINS_4gemm6kernel13GemmUniversalIN4cute5tupleIJiiiiEEENS1_10collective13CollectiveMmaINS1_35MainloopSm100TmaUmmaWarpSpecializedILi3ELi2ELi2ENS5_IJNS4_1CILi2EEENSA_ILi1EEESC_EEEEENS5_IJNSA_ILi256EEESF_NSA_ILi32EEEEEENS_12float_e4m3_tENS5_IJlSC_lEEESI_SJ_NS4_8TiledMMAINS4_8MMA_AtomIJNS4_10MMA_TraitsINS4_25SM100_MMA_F8F6F4_2x1SM_SSEJSI_SI_fSF_SF_NS4_17integral_constantINS4_4UMMA5MajorELSQ_0EEESR_NSO_INSP_7ScaleInELSS_0EEEST_EEEEEENS4_6LayoutINS5_IJSC_SC_SC_EEENS5_IJNSA_ILi0EEESY_SY_EEEEENS5_IJNS4_10UnderscoreES11_S11_EEEEENS4_18SM100_TMA_2SM_LOADENS4_14ComposedLayoutINS4_7SwizzleILi1ELi4ELi3EEENS4_18smem_ptr_flag_bitsILi8EEENSW_INS5_IJNSA_ILi8EEESG_EEENS5_IJSG_SC_EEEEEEEvNS4_8identityES14_S1E_vS1F_EENS_8epilogue10collective18CollectiveEpilogueINS1H_23Sm100TmaWarpSpecializedILi4ELi2ELi64ELb0ELb0EEEJNS5_IJNSA_ILi128EEESF_SG_EEENS5_IJNSW_IS1M_SC_EENSW_INSA_ILi64EEESC_EEEEESI_SJ_SI_SJ_NS1H_6fusion15FusionCallbacksIS1L_NS1S_17LinearCombinationISI_fSI_fLNS_15FloatRoundStyleE2EEES1N_S1R_JEEENS4_5SM1004TMEM4LOAD26SM100_TMEM_LOAD_32dp32b64xENS4_13SM90_TMA_LOADENS15_INS16_ILi2ELi4ELi3EEES19_NSW_INS5_IJS1A_S1P_EEENS5_IJS1P_SC_EEEEEEENS4_39AutoVectorizingCopyWithAssumedAlignmentILi128EEENS4_14SM90_TMA_STOREES27_S29_S29_EEEvvEEEEvNT_6ParamsE --------------------------
	.section	.nv.shared._ZN7cutlass13device_kernelINS_4gemm6kernel13GemmUniversalIN4cute5tupleIJiiiiEEENS1_10collective13CollectiveMmaINS1_35MainloopSm100TmaUmmaWarpSpecializedILi3ELi2ELi2ENS5_IJNS4_1CILi2EEENSA_ILi1EEESC_EEEEENS5_IJNSA_ILi256EEESF_NSA_ILi32EEEEEENS_12float_e4m3_tENS5_IJlSC_lEEESI_SJ_NS4_8TiledMMAINS4_8MMA_AtomIJNS4_10MMA_TraitsINS4_25SM100_MMA_F8F6F4_2x1SM_SSEJSI_SI_fSF_SF_NS4_17integral_constantINS4_4UMMA5MajorELSQ_0EEESR_NSO_INSP_7ScaleInELSS_0EEEST_EEEEEENS4_6LayoutINS5_IJSC_SC_SC_EEENS5_IJNSA_ILi0EEESY_SY_EEEEENS5_IJNS4_10UnderscoreES11_S11_EEEEENS4_18SM100_TMA_2SM_LOADENS4_14ComposedLayoutINS4_7SwizzleILi1ELi4ELi3EEENS4_18smem_ptr_flag_bitsILi8EEENSW_INS5_IJNSA_ILi8EEESG_EEENS5_IJSG_SC_EEEEEEEvNS4_8identityES14_S1E_vS1F_EENS_8epilogue10collective18CollectiveEpilogueINS1H_23Sm100TmaWarpSpecializedILi4ELi2ELi64ELb0ELb0EEEJNS5_IJNSA_ILi128EEESF_SG_EEENS5_IJNSW_IS1M_SC_EENSW_INSA_ILi64EEESC_EEEEESI_SJ_SI_SJ_NS1H_6fusion15FusionCallbacksIS1L_NS1S_17LinearCombinationISI_fSI_fLNS_15FloatRoundStyleE2EEES1N_S1R_JEEENS4_5SM1004TMEM4LOAD26SM100_TMEM_LOAD_32dp32b64xENS4_13SM90_TMA_LOADENS15_INS16_ILi2ELi4ELi3EEES19_NSW_INS5_IJS1A_S1P_EEENS5_IJS1P_SC_EEEEEEENS4_39AutoVectorizingCopyWithAssumedAlignmentILi128EEENS4_14SM90_TMA_STOREES27_S29_S29_EEEvvEEEEvNT_6ParamsE,"aw",@nobits
	.sectionflags	@""
	.align	16
	.zero		1024


//--------------------- .nv.shared.reserved.0     --------------------------
	.section	.nv.shared.reserved.0,"aw",@nobits
	.weak		__nv_reservedSMEM_offset_0_alias
	.size		__nv_reservedSMEM_offset_0_alias, 0, 64
	.other		__nv_reservedSMEM_offset_0_alias,@"STO_CUDA_RESERVED_SHARED STV_DEFAULT"
__nv_reservedSMEM_offset_0_alias:
	.zero		0
.nv.shared.reserved.0:
	.zero		64
	.weak		__nv_reservedSMEM_tcgen05_partition
	.type		__nv_reservedSMEM_tcgen05_partition,@object
	.size		__nv_reservedSMEM_tcgen05_partition,(.L_0 - __nv_reservedSMEM_tcgen05_partition)
__nv_reservedSMEM_tcgen05_partition:
	.zero		32
.L_0:


//--------------------- .nv.global                --------------------------
	.section	.nv.global,"aw",@nobits
.nv.global:
	.type		_ZN39_INTERNAL_dc10e714_4_k_cu_8fb1b4c2_83824cute1_E,@object
	.size		_ZN39_INTERNAL_dc10e714_4_k_cu_8fb1b4c2_83824cute1_E,(_ZN39_INTERNAL_dc10e714_4_k_cu_8fb1b4c2_83824cuda3std3__45__cpo6cbeginE - _ZN39_INTERNAL_dc10e714_4_k_cu_8fb1b4c2_83824cute1_E)
_ZN39_INTERNAL_dc10e714_4_k_cu_8fb1b4c2_83824cute1_E:
	.zero		1
	.type		_ZN39_INTERNAL_dc10e714_4_k_cu_8fb1b4c2_83824cuda3std3__45__cpo6cbeginE,@object
	.size		_ZN39_INTERNAL_dc10e714_4_k_cu_8fb1b4c2_83824cuda3std3__45__cpo6cbeginE,(_ZN39_INTERNAL_dc10e714_4_k_cu_8fb1b4c2_83824cuda3std3__48in_placeE - _ZN39_INTERNAL_dc10e714_4_k_cu_8fb1b4c2_83824cuda3std3__45__cpo6cbeginE)
_ZN39_INTERNAL_dc10e714_4_k_cu_8fb1b4c2_83824cuda3std3__45__cpo6cbeginE:
	.zero		1
	.type		_ZN39_INTERNAL_dc10e714_4_k_cu_8fb1b4c2_83824cuda3std3__48in_placeE,@object
	.size		_ZN39_INTERNAL_dc10e714_4_k_cu_8fb1b4c2_83824cuda3std3__48in_placeE,(_ZN39_INTERNAL_dc10e714_4_k_cu_8fb1b4c2_83824cuda3std6ranges3__45__cpo9iter_moveE - _ZN39_INTERNAL_dc10e714_4_k_cu_8fb1b4c2_83824cuda3std3__48in_placeE)
_ZN39_INTERNAL_dc10e714_4_k_cu_8fb1b4c2_83824cuda3std3__48in_placeE:
	.zero		1
	.type		_ZN39_INTERNAL_dc10e714_4_k_cu_8fb1b4c2_83824cuda3std6ranges3__45__cpo9iter_moveE,@object
	.size		_ZN39_INTERNAL_dc10e714_4_k_cu_8fb1b4c2_83824cuda3std6ranges3__45__cpo9iter_moveE,(_ZN39_INTERNAL_dc10e714_4_k_cu_8fb1b4c2_83824cuda3std3__45__cpo5beginE - _ZN39_INTERNAL_dc10e714_4_k_cu_8fb1b4c2_83824cuda3std6ranges3__45__cpo9iter_moveE)
_ZN39_INTERNAL_dc10e714_4_k_cu_8fb1b4c2_83824cuda3std6ranges3__45__cpo9iter_moveE:
	.zero		1
	.type		_ZN39_INTERNAL_dc10e714_4_k_cu_8fb1b4c2_83824cuda3std3__45__cpo5beginE,@object
	.size		_ZN39_INTERNAL_dc10e714_4_k_cu_8fb1b4c2_83824cuda3std3__45__cpo5beginE,(_ZN39_INTERNAL_dc10e714_4_k_cu_8fb1b4c2_83824cuda3std3__441_GLOBAL__N__dc10e714_4_k_cu_8fb1b4c2_83826ignoreE - _ZN39_INTERNAL_dc10e714_4_k_cu_8fb1b4c2_83824cuda3std3__45__cpo5beginE)
_ZN39_INTERNAL_dc10e714_4_k_cu_8fb1b4c2_83824cuda3std3__45__cpo5beginE:
	.zero		1
	.type		_ZN39_INTERNAL_dc10e714_4_k_cu_8fb1b4c2_83824cuda3std3__441_GLOBAL__N__dc10e714_4_k_cu_8fb1b4c2_83826ignoreE,@object
	.size		_ZN39_INTERNAL_dc10e714_4_k_cu_8fb1b4c2_83824cuda3std3__441_GLOBAL__N__dc10e714_4_k_cu_8fb1b4c2_83826ignoreE,(_ZN39_INTERNAL_dc10e714_4_k_cu_8fb1b4c2_83824cute7productE - _ZN39_INTERNAL_dc10e714_4_k_cu_8fb1b4c2_83824cuda3std3__441_GLOBAL__N__dc10e714_4_k_cu_8fb1b4c2_83826ignoreE)
_ZN39_INTERNAL_dc10e714_4_k_cu_8fb1b4c2_83824cuda3std3__441_GLOBAL__N__dc10e714_4_k_cu_8fb1b4c2_83826ignoreE:
	.zero		1
	.type		_ZN39_INTERNAL_dc10e714_4_k_cu_8fb1b4c2_83824cute7productE,@object
	.size		_ZN39_INTERNAL_dc10e714_4_k_cu_8fb1b4c2_83824cute7productE,(_ZN39_INTERNAL_dc10e714_4_k_cu_8fb1b4c2_83824cuda3std3__45__cpo3endE - _ZN39_INTERNAL_dc10e714_4_k_cu_8fb1b4c2_83824cute7productE)
_ZN39_INTERNAL_dc10e714_4_k_cu_8fb1b4c2_83824cute7productE:
	.zero		1
	.type		_ZN39_INTERNAL_dc10e714_4_k_cu_8fb1b4c2_83824cuda3std3__45__cpo3endE,@object
	.size		_ZN39_INTERNAL_dc10e714_4_k_cu_8fb1b4c2_83824cuda3std3__45__cpo3endE,(_ZN39_INTERNAL_dc10e714_4_k_cu_8fb1b4c2_83824cuda3std3__419piecewise_constructE - _ZN39_INTERNAL_dc10e714_4_k_cu_8fb1b4c2_83824cuda3std3__45__cpo3endE)
_ZN39_INTERNAL_dc10e714_4_k_cu_8fb1b4c2_83824cuda3std3__45__cpo3endE:
	.zero		1
	.type		_ZN39_INTERNAL_dc10e714_4_k_cu_8fb1b4c2_83824cuda3std3__419piecewise_constructE,@object
	.size		_ZN39_INTERNAL_dc10e714_4_k_cu_8fb1b4c2_83824cuda3std3__419piecewise_constructE,(_ZN39_INTERNAL_dc10e714_4_k_cu_8fb1b4c2_83824cuda3std3__45__cpo4cendE - _ZN39_INTERNAL_dc10e714_4_k_cu_8fb1b4c2_83824cuda3std3__419piecewise_constructE)
_ZN39_INTERNAL_dc10e714_4_k_cu_8fb1b4c2_83824cuda3std3__419piecewise_constructE:
	.zero		1
	.type		_ZN39_INTERNAL_dc10e714_4_k_cu_8fb1b4c2_83824cuda3std3__45__cpo4cendE,@object
	.size		_ZN39_INTERNAL_dc10e714_4_k_cu_8fb1b4c2_83824cuda3std3__45__cpo4cendE,(_ZN39_INTERNAL_dc10e714_4_k_cu_8fb1b4c2_83824cuda3std6ranges3__45__cpo4swapE - _ZN39_INTERNAL_dc10e714_4_k_cu_8fb1b4c2_83824cuda3std3__45__cpo4cendE)
_ZN39_INTERNAL_dc10e714_4_k_cu_8fb1b4c2_83824cuda3std3__45__cpo4cendE:
	.zero		1
	.type		_ZN39_INTERNAL_dc10e714_4_k_cu_8fb1b4c2_83824cuda3std6ranges3__45__cpo4swapE,@object
	.size		_ZN39_INTERNAL_dc10e714_4_k_cu_8fb1b4c2_83824cuda3std6ranges3__45__cpo4swapE,(.L_11 - _ZN39_INTERNAL_dc10e714_4_k_cu_8fb1b4c2_83824cuda3std6ranges3__45__cpo4swapE)
_ZN39_INTERNAL_dc10e714_4_k_cu_8fb1b4c2_83824cuda3std6ranges3__45__cpo4swapE:
	.zero		1
.L_11:


//--------------------- .nv.constant0._ZN7cutlass13device_kernelINS_4gemm6kernel13GemmUniversalIN4cute5tupleIJiiiiEEENS1_10collective13CollectiveMmaINS1_35MainloopSm100TmaUmmaWarpSpecializedILi3ELi2ELi2ENS5_IJNS4_1CILi2EEENSA_ILi1EEESC_EEEEENS5_IJNSA_ILi256EEESF_NSA_ILi32EEEEEENS_12float_e4m3_tENS5_IJlSC_lEEESI_SJ_NS4_8TiledMMAINS4_8MMA_AtomIJNS4_10MMA_TraitsINS4_25SM100_MMA_F8F6F4_2x1SM_SSEJSI_SI_fSF_SF_NS4_17integral_constantINS4_4UMMA5MajorELSQ_0EEESR_NSO_INSP_7ScaleInELSS_0EEEST_EEEEEENS4_6LayoutINS5_IJSC_SC_SC_EEENS5_IJNSA_ILi0EEESY_SY_EEEEENS5_IJNS4_10UnderscoreES11_S11_EEEEENS4_18SM100_TMA_2SM_LOADENS4_14ComposedLayoutINS4_7SwizzleILi1ELi4ELi3EEENS4_18smem_ptr_flag_bitsILi8EEENSW_INS5_IJNSA_ILi8EEESG_EEENS5_IJSG_SC_EEEEEEEvNS4_8identityES14_S1E_vS1F_EENS_8epilogue10collective18CollectiveEpilogueINS1H_23Sm100TmaWarpSpecializedILi4ELi2ELi64ELb0ELb0EEEJNS5_IJNSA_ILi128EEESF_SG_EEENS5_IJNSW_IS1M_SC_EENSW_INSA_ILi64EEESC_EEEEESI_SJ_SI_SJ_NS1H_6fusion15FusionCallbacksIS1L_NS1S_17LinearCombinationISI_fSI_fLNS_15FloatRoundStyleE2EEES1N_S1R_JEEENS4_5SM1004TMEM4LOAD26SM100_TMEM_LOAD_32dp32b64xENS4_13SM90_TMA_LOADENS15_INS16_ILi2ELi4ELi3EEES19_NSW_INS5_IJS1A_S1P_EEENS5_IJS1P_SC_EEEEEEENS4_39AutoVectorizingCopyWithAssumedAlignmentILi128EEENS4_14SM90_TMA_STOREES27_S29_S29_EEEvvEEEEvNT_6ParamsE --------------------------
	.section	.nv.constant0._ZN7cutlass13device_kernelINS_4gemm6kernel13GemmUniversalIN4cute5tupleIJiiiiEEENS1_10collective13CollectiveMmaINS1_35MainloopSm100TmaUmmaWarpSpecializedILi3ELi2ELi2ENS5_IJNS4_1CILi2EEENSA_ILi1EEESC_EEEEENS5_IJNSA_ILi256EEESF_NSA_ILi32EEEEEENS_12float_e4m3_tENS5_IJlSC_lEEESI_SJ_NS4_8TiledMMAINS4_8MMA_AtomIJNS4_10MMA_TraitsINS4_25SM100_MMA_F8F6F4_2x1SM_SSEJSI_SI_fSF_SF_NS4_17integral_constantINS4_4UMMA5MajorELSQ_0EEESR_NSO_INSP_7ScaleInELSS_0EEEST_EEEEEENS4_6LayoutINS5_IJSC_SC_SC_EEENS5_IJNSA_ILi0EEESY_SY_EEEEENS5_IJNS4_10UnderscoreES11_S11_EEEEENS4_18SM100_TMA_2SM_LOADENS4_14ComposedLayoutINS4_7SwizzleILi1ELi4ELi3EEENS4_18smem_ptr_flag_bitsILi8EEENSW_INS5_IJNSA_ILi8EEESG_EEENS5_IJSG_SC_EEEEEEEvNS4_8identityES14_S1E_vS1F_EENS_8epilogue10collective18CollectiveEpilogueINS1H_23Sm100TmaWarpSpecializedILi4ELi2ELi64ELb0ELb0EEEJNS5_IJNSA_ILi128EEESF_SG_EEENS5_IJNSW_IS1M_SC_EENSW_INSA_ILi64EEESC_EEEEESI_SJ_SI_SJ_NS1H_6fusion15FusionCallbacksIS1L_NS1S_17LinearCombinationISI_fSI_fLNS_15FloatRoundStyleE2EEES1N_S1R_JEEENS4_5SM1004TMEM4LOAD26SM100_TMEM_LOAD_32dp32b64xENS4_13SM90_TMA_LOADENS15_INS16_ILi2ELi4ELi3EEES19_NSW_INS5_IJS1A_S1P_EEENS5_IJS1P_SC_EEEEEEENS4_39AutoVectorizingCopyWithAssumedAlignmentILi128EEENS4_14SM90_TMA_STOREES27_S29_S29_EEEvvEEEEvNT_6ParamsE,"a",@progbits
	.sectionflags	@""
	.align	4
.nv.constant0._ZN7cutlass13device_kernelINS_4gemm6kernel13GemmUniversalIN4cute5tupleIJiiiiEEENS1_10collective13CollectiveMmaINS1_35MainloopSm100TmaUmmaWarpSpecializedILi3ELi2ELi2ENS5_IJNS4_1CILi2EEENSA_ILi1EEESC_EEEEENS5_IJNSA_ILi256EEESF_NSA_ILi32EEEEEENS_12float_e4m3_tENS5_IJlSC_lEEESI_SJ_NS4_8TiledMMAINS4_8MMA_AtomIJNS4_10MMA_TraitsINS4_25SM100_MMA_F8F6F4_2x1SM_SSEJSI_SI_fSF_SF_NS4_17integral_constantINS4_4UMMA5MajorELSQ_0EEESR_NSO_INSP_7ScaleInELSS_0EEEST_EEEEEENS4_6LayoutINS5_IJSC_SC_SC_EEENS5_IJNSA_ILi0EEESY_SY_EEEEENS5_IJNS4_10UnderscoreES11_S11_EEEEENS4_18SM100_TMA_2SM_LOADENS4_14ComposedLayoutINS4_7SwizzleILi1ELi4ELi3EEENS4_18smem_ptr_flag_bitsILi8EEENSW_INS5_IJNSA_ILi8EEESG_EEENS5_IJSG_SC_EEEEEEEvNS4_8identityES14_S1E_vS1F_EENS_8epilogue10collective18CollectiveEpilogueINS1H_23Sm100TmaWarpSpecializedILi4ELi2ELi64ELb0ELb0EEEJNS5_IJNSA_ILi128EEESF_SG_EEENS5_IJNSW_IS1M_SC_EENSW_INSA_ILi64EEESC_EEEEESI_SJ_SI_SJ_NS1H_6fusion15FusionCallbacksIS1L_NS1S_17LinearCombinationISI_fSI_fLNS_15FloatRoundStyleE2EEES1N_S1R_JEEENS4_5SM1004TMEM4LOAD26SM100_TMEM_LOAD_32dp32b64xENS4_13SM90_TMA_LOADENS15_INS16_ILi2ELi4ELi3EEES19_NSW_INS5_IJS1A_S1P_EEENS5_IJS1P_SC_EEEEEEENS4_39AutoVectorizingCopyWithAssumedAlignmentILi128EEENS4_14SM90_TMA_STOREES27_S29_S29_EEEvvEEEEvNT_6ParamsE:
	.zero		2944


//--------------------- SYMBOLS --------------------------

	.type		.nv.reservedSmem.offset0,@object
	.size		.nv.reservedSmem.offset0,0x4
	.type		.nv.reservedSmem.cap,@object
	.size		.nv.reservedSmem.cap,0x4
	.type		__assertfail,@function
